//
// Generated by NVIDIA NVVM Compiler
//
// Compiler Build ID: CL-36424714
// Cuda compilation tools, release 13.0, V13.0.88
// Based on NVVM 20.0.0
//

.version 9.0
.target sm_100
.address_size 64

	// .globl	_Z9layernormPfS_iS_S_
.extern .func  (.param .b32 func_retval0) vprintf
(
	.param .b64 vprintf_param_0,
	.param .b64 vprintf_param_1
)
;
// _ZZ9layernormPfS_iS_S_E5sdata has been demoted
// _ZZ9layernormPfS_iS_S_E3sum has been demoted
// _ZZ6matmulPKfS0_PfiiiE2As has been demoted
// _ZZ6matmulPKfS0_PfiiiE2Bs has been demoted
// _ZZ11matmul_biasPKfS0_PfS1_iiiE2As has been demoted
// _ZZ11matmul_biasPKfS0_PfS1_iiiE2Bs has been demoted
// _ZZ4QK_VPKfS0_PfiiE2As has been demoted
// _ZZ4QK_VPKfS0_PfiiE2Bs has been demoted
.global .align 1 .b8 $str[15] = {78, 65, 78, 32, 97, 116, 32, 37, 100, 44, 32, 37, 100, 10};

.visible .entry _Z9layernormPfS_iS_S_(
	.param .u64 .ptr .align 1 _Z9layernormPfS_iS_S__param_0,
	.param .u64 .ptr .align 1 _Z9layernormPfS_iS_S__param_1,
	.param .u32 _Z9layernormPfS_iS_S__param_2,
	.param .u64 .ptr .align 1 _Z9layernormPfS_iS_S__param_3,
	.param .u64 .ptr .align 1 _Z9layernormPfS_iS_S__param_4
)
{
	.reg .pred 	%p<32>;
	.reg .b32 	%r<300>;
	.reg .b32 	%f<238>;
	.reg .b64 	%rd<155>;
	.reg .b64 	%fd<5>;
	// demoted variable
	.shared .align 4 .b8 _ZZ9layernormPfS_iS_S_E5sdata[128];
	// demoted variable
	.shared .align 4 .f32 _ZZ9layernormPfS_iS_S_E3sum;
	ld.param.u64 	%rd5, [_Z9layernormPfS_iS_S__param_0];
	ld.param.u64 	%rd6, [_Z9layernormPfS_iS_S__param_1];
	ld.param.u32 	%r186, [_Z9layernormPfS_iS_S__param_2];
	ld.param.u64 	%rd7, [_Z9layernormPfS_iS_S__param_3];
	ld.param.u64 	%rd8, [_Z9layernormPfS_iS_S__param_4];
	cvta.to.global.u64 	%rd1, %rd6;
	cvta.to.global.u64 	%rd2, %rd8;
	cvta.to.global.u64 	%rd3, %rd7;
	cvta.to.global.u64 	%rd4, %rd5;
	mov.u32 	%r1, %tid.x;
	shl.b32 	%r187, %r1, 2;
	mov.u32 	%r188, _ZZ9layernormPfS_iS_S_E5sdata;
	add.s32 	%r2, %r188, %r187;
	mov.b32 	%r189, 0;
	st.shared.u32 	[%r2], %r189;
	st.shared.u32 	[_ZZ9layernormPfS_iS_S_E3sum], %r189;
	mov.u32 	%r3, %ntid.x;
	div.u32 	%r4, %r186, %r3;
	setp.gt.u32 	%p1, %r3, %r186;
	@%p1 bra 	$L__BB0_14;
	mov.u32 	%r191, %ctaid.x;
	mul.lo.s32 	%r5, %r186, %r191;
	add.s32 	%r6, %r5, %r1;
	max.u32 	%r7, %r4, 1;
	and.b32  	%r8, %r7, 15;
	setp.lt.u32 	%p2, %r4, 16;
	mov.b32 	%r242, 0;
	mov.f32 	%f227, 0f00000000;
	@%p2 bra 	$L__BB0_4;
	and.b32  	%r192, %r7, -16;
	neg.s32 	%r262, %r192;
	add.s32 	%r193, %r1, %r3;
	add.s32 	%r261, %r193, %r5;
	shl.b32 	%r194, %r3, 1;
	add.s32 	%r260, %r6, %r194;
	mad.lo.s32 	%r259, %r3, 3, %r6;
	shl.b32 	%r195, %r3, 2;
	add.s32 	%r258, %r6, %r195;
	mad.lo.s32 	%r257, %r3, 5, %r6;
	mad.lo.s32 	%r256, %r3, 6, %r6;
	mad.lo.s32 	%r255, %r3, 7, %r6;
	shl.b32 	%r196, %r3, 3;
	add.s32 	%r254, %r6, %r196;
	mad.lo.s32 	%r253, %r3, 9, %r6;
	mad.lo.s32 	%r252, %r3, 10, %r6;
	mad.lo.s32 	%r251, %r3, 11, %r6;
	mad.lo.s32 	%r250, %r3, 12, %r6;
	mad.lo.s32 	%r249, %r3, 13, %r6;
	mad.lo.s32 	%r248, %r3, 14, %r6;
	mad.lo.s32 	%r247, %r3, 15, %r6;
	mov.f32 	%f227, 0f00000000;
	mov.u32 	%r246, %r6;
$L__BB0_3:
	.pragma "nounroll";
	and.b32  	%r242, %r7, -16;
	mul.wide.u32 	%rd9, %r246, 4;
	add.s64 	%rd10, %rd4, %rd9;
	ld.global.f32 	%f33, [%rd10];
	add.f32 	%f34, %f33, %f227;
	mul.wide.u32 	%rd11, %r261, 4;
	add.s64 	%rd12, %rd4, %rd11;
	ld.global.f32 	%f35, [%rd12];
	add.f32 	%f36, %f35, %f34;
	mul.wide.u32 	%rd13, %r260, 4;
	add.s64 	%rd14, %rd4, %rd13;
	ld.global.f32 	%f37, [%rd14];
	add.f32 	%f38, %f37, %f36;
	mul.wide.u32 	%rd15, %r259, 4;
	add.s64 	%rd16, %rd4, %rd15;
	ld.global.f32 	%f39, [%rd16];
	add.f32 	%f40, %f39, %f38;
	mul.wide.u32 	%rd17, %r258, 4;
	add.s64 	%rd18, %rd4, %rd17;
	ld.global.f32 	%f41, [%rd18];
	add.f32 	%f42, %f41, %f40;
	mul.wide.u32 	%rd19, %r257, 4;
	add.s64 	%rd20, %rd4, %rd19;
	ld.global.f32 	%f43, [%rd20];
	add.f32 	%f44, %f43, %f42;
	mul.wide.u32 	%rd21, %r256, 4;
	add.s64 	%rd22, %rd4, %rd21;
	ld.global.f32 	%f45, [%rd22];
	add.f32 	%f46, %f45, %f44;
	mul.wide.u32 	%rd23, %r255, 4;
	add.s64 	%rd24, %rd4, %rd23;
	ld.global.f32 	%f47, [%rd24];
	add.f32 	%f48, %f47, %f46;
	mul.wide.u32 	%rd25, %r254, 4;
	add.s64 	%rd26, %rd4, %rd25;
	ld.global.f32 	%f49, [%rd26];
	add.f32 	%f50, %f49, %f48;
	mul.wide.u32 	%rd27, %r253, 4;
	add.s64 	%rd28, %rd4, %rd27;
	ld.global.f32 	%f51, [%rd28];
	add.f32 	%f52, %f51, %f50;
	mul.wide.u32 	%rd29, %r252, 4;
	add.s64 	%rd30, %rd4, %rd29;
	ld.global.f32 	%f53, [%rd30];
	add.f32 	%f54, %f53, %f52;
	mul.wide.u32 	%rd31, %r251, 4;
	add.s64 	%rd32, %rd4, %rd31;
	ld.global.f32 	%f55, [%rd32];
	add.f32 	%f56, %f55, %f54;
	mul.wide.u32 	%rd33, %r250, 4;
	add.s64 	%rd34, %rd4, %rd33;
	ld.global.f32 	%f57, [%rd34];
	add.f32 	%f58, %f57, %f56;
	mul.wide.u32 	%rd35, %r249, 4;
	add.s64 	%rd36, %rd4, %rd35;
	ld.global.f32 	%f59, [%rd36];
	add.f32 	%f60, %f59, %f58;
	mul.wide.u32 	%rd37, %r248, 4;
	add.s64 	%rd38, %rd4, %rd37;
	ld.global.f32 	%f61, [%rd38];
	add.f32 	%f62, %f61, %f60;
	mul.wide.u32 	%rd39, %r247, 4;
	add.s64 	%rd40, %rd4, %rd39;
	ld.global.f32 	%f63, [%rd40];
	add.f32 	%f227, %f63, %f62;
	add.s32 	%r262, %r262, 16;
	shl.b32 	%r197, %r3, 4;
	add.s32 	%r261, %r261, %r197;
	add.s32 	%r260, %r260, %r197;
	add.s32 	%r259, %r259, %r197;
	add.s32 	%r258, %r258, %r197;
	add.s32 	%r257, %r257, %r197;
	add.s32 	%r256, %r256, %r197;
	add.s32 	%r255, %r255, %r197;
	add.s32 	%r254, %r254, %r197;
	add.s32 	%r253, %r253, %r197;
	add.s32 	%r252, %r252, %r197;
	add.s32 	%r251, %r251, %r197;
	add.s32 	%r250, %r250, %r197;
	add.s32 	%r249, %r249, %r197;
	add.s32 	%r248, %r248, %r197;
	add.s32 	%r247, %r247, %r197;
	add.s32 	%r246, %r246, %r197;
	setp.eq.s32 	%p3, %r262, 0;
	@%p3 bra 	$L__BB0_4;
	bra.uni 	$L__BB0_3;
$L__BB0_4:
	setp.eq.s32 	%p4, %r8, 0;
	@%p4 bra 	$L__BB0_13;
	and.b32  	%r26, %r7, 7;
	setp.lt.u32 	%p5, %r8, 8;
	@%p5 bra 	$L__BB0_7;
	mad.lo.s32 	%r198, %r242, %r3, %r6;
	mul.wide.u32 	%rd41, %r198, 4;
	add.s64 	%rd42, %rd4, %rd41;
	ld.global.f32 	%f65, [%rd42];
	add.f32 	%f66, %f65, %f227;
	add.s32 	%r199, %r198, %r3;
	mul.wide.u32 	%rd43, %r199, 4;
	add.s64 	%rd44, %rd4, %rd43;
	ld.global.f32 	%f67, [%rd44];
	add.f32 	%f68, %f67, %f66;
	add.s32 	%r200, %r199, %r3;
	mul.wide.u32 	%rd45, %r200, 4;
	add.s64 	%rd46, %rd4, %rd45;
	ld.global.f32 	%f69, [%rd46];
	add.f32 	%f70, %f69, %f68;
	add.s32 	%r201, %r200, %r3;
	mul.wide.u32 	%rd47, %r201, 4;
	add.s64 	%rd48, %rd4, %rd47;
	ld.global.f32 	%f71, [%rd48];
	add.f32 	%f72, %f71, %f70;
	add.s32 	%r202, %r201, %r3;
	mul.wide.u32 	%rd49, %r202, 4;
	add.s64 	%rd50, %rd4, %rd49;
	ld.global.f32 	%f73, [%rd50];
	add.f32 	%f74, %f73, %f72;
	add.s32 	%r203, %r202, %r3;
	mul.wide.u32 	%rd51, %r203, 4;
	add.s64 	%rd52, %rd4, %rd51;
	ld.global.f32 	%f75, [%rd52];
	add.f32 	%f76, %f75, %f74;
	add.s32 	%r204, %r203, %r3;
	mul.wide.u32 	%rd53, %r204, 4;
	add.s64 	%rd54, %rd4, %rd53;
	ld.global.f32 	%f77, [%rd54];
	add.f32 	%f78, %f77, %f76;
	add.s32 	%r205, %r204, %r3;
	mul.wide.u32 	%rd55, %r205, 4;
	add.s64 	%rd56, %rd4, %rd55;
	ld.global.f32 	%f79, [%rd56];
	add.f32 	%f227, %f79, %f78;
	add.s32 	%r242, %r242, 8;
$L__BB0_7:
	setp.eq.s32 	%p6, %r26, 0;
	@%p6 bra 	$L__BB0_13;
	and.b32  	%r29, %r7, 3;
	setp.lt.u32 	%p7, %r26, 4;
	@%p7 bra 	$L__BB0_10;
	mad.lo.s32 	%r206, %r242, %r3, %r6;
	mul.wide.u32 	%rd57, %r206, 4;
	add.s64 	%rd58, %rd4, %rd57;
	ld.global.f32 	%f81, [%rd58];
	add.f32 	%f82, %f81, %f227;
	add.s32 	%r207, %r206, %r3;
	mul.wide.u32 	%rd59, %r207, 4;
	add.s64 	%rd60, %rd4, %rd59;
	ld.global.f32 	%f83, [%rd60];
	add.f32 	%f84, %f83, %f82;
	add.s32 	%r208, %r207, %r3;
	mul.wide.u32 	%rd61, %r208, 4;
	add.s64 	%rd62, %rd4, %rd61;
	ld.global.f32 	%f85, [%rd62];
	add.f32 	%f86, %f85, %f84;
	add.s32 	%r209, %r208, %r3;
	mul.wide.u32 	%rd63, %r209, 4;
	add.s64 	%rd64, %rd4, %rd63;
	ld.global.f32 	%f87, [%rd64];
	add.f32 	%f227, %f87, %f86;
	add.s32 	%r242, %r242, 4;
$L__BB0_10:
	setp.eq.s32 	%p8, %r29, 0;
	@%p8 bra 	$L__BB0_13;
	mad.lo.s32 	%r210, %r3, %r242, %r1;
	add.s32 	%r245, %r210, %r5;
	neg.s32 	%r244, %r29;
$L__BB0_12:
	.pragma "nounroll";
	mul.wide.u32 	%rd65, %r245, 4;
	add.s64 	%rd66, %rd4, %rd65;
	ld.global.f32 	%f88, [%rd66];
	add.f32 	%f227, %f88, %f227;
	add.s32 	%r245, %r245, %r3;
	add.s32 	%r244, %r244, 1;
	setp.ne.s32 	%p9, %r244, 0;
	@%p9 bra 	$L__BB0_12;
$L__BB0_13:
	st.shared.f32 	[%r2], %f227;
$L__BB0_14:
	setp.lt.u32 	%p10, %r3, 2;
	mov.u32 	%r263, %r3;
	@%p10 bra 	$L__BB0_18;
$L__BB0_15:
	shr.u32 	%r74, %r263, 1;
	bar.sync 	0;
	setp.ge.u32 	%p11, %r1, %r74;
	@%p11 bra 	$L__BB0_17;
	shl.b32 	%r211, %r74, 2;
	add.s32 	%r212, %r2, %r211;
	ld.shared.f32 	%f89, [%r212];
	ld.shared.f32 	%f90, [%r2];
	add.f32 	%f91, %f89, %f90;
	st.shared.f32 	[%r2], %f91;
$L__BB0_17:
	setp.gt.u32 	%p12, %r263, 3;
	mov.u32 	%r263, %r74;
	@%p12 bra 	$L__BB0_15;
$L__BB0_18:
	setp.ne.s32 	%p13, %r1, 0;
	@%p13 bra 	$L__BB0_20;
	ld.shared.f32 	%f92, [_ZZ9layernormPfS_iS_S_E5sdata];
	cvt.rn.f32.s32 	%f93, %r186;
	div.rn.f32 	%f94, %f92, %f93;
	st.shared.f32 	[_ZZ9layernormPfS_iS_S_E3sum], %f94;
$L__BB0_20:
	setp.gt.u32 	%p14, %r3, %r186;
	bar.sync 	0;
	mov.b32 	%r213, 0;
	st.shared.u32 	[%r2], %r213;
	@%p14 bra 	$L__BB0_34;
	mov.u32 	%r215, %ctaid.x;
	mul.lo.s32 	%r75, %r186, %r215;
	add.s32 	%r76, %r75, %r1;
	ld.shared.f32 	%f14, [_ZZ9layernormPfS_iS_S_E3sum];
	max.u32 	%r77, %r4, 1;
	and.b32  	%r78, %r77, 15;
	setp.lt.u32 	%p15, %r4, 16;
	mov.b32 	%r265, 0;
	mov.f32 	%f236, 0f00000000;
	@%p15 bra 	$L__BB0_24;
	and.b32  	%r216, %r77, -16;
	neg.s32 	%r285, %r216;
	add.s32 	%r217, %r1, %r3;
	add.s32 	%r284, %r217, %r75;
	shl.b32 	%r218, %r3, 1;
	add.s32 	%r283, %r76, %r218;
	mad.lo.s32 	%r282, %r3, 3, %r76;
	shl.b32 	%r219, %r3, 2;
	add.s32 	%r281, %r76, %r219;
	mad.lo.s32 	%r280, %r3, 5, %r76;
	mad.lo.s32 	%r279, %r3, 6, %r76;
	mad.lo.s32 	%r278, %r3, 7, %r76;
	shl.b32 	%r220, %r3, 3;
	add.s32 	%r277, %r76, %r220;
	mad.lo.s32 	%r276, %r3, 9, %r76;
	mad.lo.s32 	%r275, %r3, 10, %r76;
	mad.lo.s32 	%r274, %r3, 11, %r76;
	mad.lo.s32 	%r273, %r3, 12, %r76;
	mad.lo.s32 	%r272, %r3, 13, %r76;
	mad.lo.s32 	%r271, %r3, 14, %r76;
	mad.lo.s32 	%r270, %r3, 15, %r76;
	mov.f32 	%f236, 0f00000000;
	mov.u32 	%r269, %r76;
$L__BB0_23:
	.pragma "nounroll";
	and.b32  	%r265, %r77, -16;
	mul.wide.u32 	%rd67, %r269, 4;
	add.s64 	%rd68, %rd4, %rd67;
	ld.global.f32 	%f98, [%rd68];
	sub.f32 	%f99, %f98, %f14;
	fma.rn.f32 	%f100, %f99, %f99, %f236;
	mul.wide.u32 	%rd69, %r284, 4;
	add.s64 	%rd70, %rd4, %rd69;
	ld.global.f32 	%f101, [%rd70];
	sub.f32 	%f102, %f101, %f14;
	fma.rn.f32 	%f103, %f102, %f102, %f100;
	mul.wide.u32 	%rd71, %r283, 4;
	add.s64 	%rd72, %rd4, %rd71;
	ld.global.f32 	%f104, [%rd72];
	sub.f32 	%f105, %f104, %f14;
	fma.rn.f32 	%f106, %f105, %f105, %f103;
	mul.wide.u32 	%rd73, %r282, 4;
	add.s64 	%rd74, %rd4, %rd73;
	ld.global.f32 	%f107, [%rd74];
	sub.f32 	%f108, %f107, %f14;
	fma.rn.f32 	%f109, %f108, %f108, %f106;
	mul.wide.u32 	%rd75, %r281, 4;
	add.s64 	%rd76, %rd4, %rd75;
	ld.global.f32 	%f110, [%rd76];
	sub.f32 	%f111, %f110, %f14;
	fma.rn.f32 	%f112, %f111, %f111, %f109;
	mul.wide.u32 	%rd77, %r280, 4;
	add.s64 	%rd78, %rd4, %rd77;
	ld.global.f32 	%f113, [%rd78];
	sub.f32 	%f114, %f113, %f14;
	fma.rn.f32 	%f115, %f114, %f114, %f112;
	mul.wide.u32 	%rd79, %r279, 4;
	add.s64 	%rd80, %rd4, %rd79;
	ld.global.f32 	%f116, [%rd80];
	sub.f32 	%f117, %f116, %f14;
	fma.rn.f32 	%f118, %f117, %f117, %f115;
	mul.wide.u32 	%rd81, %r278, 4;
	add.s64 	%rd82, %rd4, %rd81;
	ld.global.f32 	%f119, [%rd82];
	sub.f32 	%f120, %f119, %f14;
	fma.rn.f32 	%f121, %f120, %f120, %f118;
	mul.wide.u32 	%rd83, %r277, 4;
	add.s64 	%rd84, %rd4, %rd83;
	ld.global.f32 	%f122, [%rd84];
	sub.f32 	%f123, %f122, %f14;
	fma.rn.f32 	%f124, %f123, %f123, %f121;
	mul.wide.u32 	%rd85, %r276, 4;
	add.s64 	%rd86, %rd4, %rd85;
	ld.global.f32 	%f125, [%rd86];
	sub.f32 	%f126, %f125, %f14;
	fma.rn.f32 	%f127, %f126, %f126, %f124;
	mul.wide.u32 	%rd87, %r275, 4;
	add.s64 	%rd88, %rd4, %rd87;
	ld.global.f32 	%f128, [%rd88];
	sub.f32 	%f129, %f128, %f14;
	fma.rn.f32 	%f130, %f129, %f129, %f127;
	mul.wide.u32 	%rd89, %r274, 4;
	add.s64 	%rd90, %rd4, %rd89;
	ld.global.f32 	%f131, [%rd90];
	sub.f32 	%f132, %f131, %f14;
	fma.rn.f32 	%f133, %f132, %f132, %f130;
	mul.wide.u32 	%rd91, %r273, 4;
	add.s64 	%rd92, %rd4, %rd91;
	ld.global.f32 	%f134, [%rd92];
	sub.f32 	%f135, %f134, %f14;
	fma.rn.f32 	%f136, %f135, %f135, %f133;
	mul.wide.u32 	%rd93, %r272, 4;
	add.s64 	%rd94, %rd4, %rd93;
	ld.global.f32 	%f137, [%rd94];
	sub.f32 	%f138, %f137, %f14;
	fma.rn.f32 	%f139, %f138, %f138, %f136;
	mul.wide.u32 	%rd95, %r271, 4;
	add.s64 	%rd96, %rd4, %rd95;
	ld.global.f32 	%f140, [%rd96];
	sub.f32 	%f141, %f140, %f14;
	fma.rn.f32 	%f142, %f141, %f141, %f139;
	mul.wide.u32 	%rd97, %r270, 4;
	add.s64 	%rd98, %rd4, %rd97;
	ld.global.f32 	%f143, [%rd98];
	sub.f32 	%f144, %f143, %f14;
	fma.rn.f32 	%f236, %f144, %f144, %f142;
	add.s32 	%r285, %r285, 16;
	shl.b32 	%r221, %r3, 4;
	add.s32 	%r284, %r284, %r221;
	add.s32 	%r283, %r283, %r221;
	add.s32 	%r282, %r282, %r221;
	add.s32 	%r281, %r281, %r221;
	add.s32 	%r280, %r280, %r221;
	add.s32 	%r279, %r279, %r221;
	add.s32 	%r278, %r278, %r221;
	add.s32 	%r277, %r277, %r221;
	add.s32 	%r276, %r276, %r221;
	add.s32 	%r275, %r275, %r221;
	add.s32 	%r274, %r274, %r221;
	add.s32 	%r273, %r273, %r221;
	add.s32 	%r272, %r272, %r221;
	add.s32 	%r271, %r271, %r221;
	add.s32 	%r270, %r270, %r221;
	add.s32 	%r269, %r269, %r221;
	setp.eq.s32 	%p16, %r285, 0;
	@%p16 bra 	$L__BB0_24;
	bra.uni 	$L__BB0_23;
$L__BB0_24:
	setp.eq.s32 	%p17, %r78, 0;
	@%p17 bra 	$L__BB0_33;
	and.b32  	%r96, %r77, 7;
	setp.lt.u32 	%p18, %r78, 8;
	@%p18 bra 	$L__BB0_27;
	mad.lo.s32 	%r222, %r265, %r3, %r76;
	mul.wide.u32 	%rd99, %r222, 4;
	add.s64 	%rd100, %rd4, %rd99;
	ld.global.f32 	%f146, [%rd100];
	sub.f32 	%f147, %f146, %f14;
	fma.rn.f32 	%f148, %f147, %f147, %f236;
	add.s32 	%r223, %r222, %r3;
	mul.wide.u32 	%rd101, %r223, 4;
	add.s64 	%rd102, %rd4, %rd101;
	ld.global.f32 	%f149, [%rd102];
	sub.f32 	%f150, %f149, %f14;
	fma.rn.f32 	%f151, %f150, %f150, %f148;
	add.s32 	%r224, %r223, %r3;
	mul.wide.u32 	%rd103, %r224, 4;
	add.s64 	%rd104, %rd4, %rd103;
	ld.global.f32 	%f152, [%rd104];
	sub.f32 	%f153, %f152, %f14;
	fma.rn.f32 	%f154, %f153, %f153, %f151;
	add.s32 	%r225, %r224, %r3;
	mul.wide.u32 	%rd105, %r225, 4;
	add.s64 	%rd106, %rd4, %rd105;
	ld.global.f32 	%f155, [%rd106];
	sub.f32 	%f156, %f155, %f14;
	fma.rn.f32 	%f157, %f156, %f156, %f154;
	add.s32 	%r226, %r225, %r3;
	mul.wide.u32 	%rd107, %r226, 4;
	add.s64 	%rd108, %rd4, %rd107;
	ld.global.f32 	%f158, [%rd108];
	sub.f32 	%f159, %f158, %f14;
	fma.rn.f32 	%f160, %f159, %f159, %f157;
	add.s32 	%r227, %r226, %r3;
	mul.wide.u32 	%rd109, %r227, 4;
	add.s64 	%rd110, %rd4, %rd109;
	ld.global.f32 	%f161, [%rd110];
	sub.f32 	%f162, %f161, %f14;
	fma.rn.f32 	%f163, %f162, %f162, %f160;
	add.s32 	%r228, %r227, %r3;
	mul.wide.u32 	%rd111, %r228, 4;
	add.s64 	%rd112, %rd4, %rd111;
	ld.global.f32 	%f164, [%rd112];
	sub.f32 	%f165, %f164, %f14;
	fma.rn.f32 	%f166, %f165, %f165, %f163;
	add.s32 	%r229, %r228, %r3;
	mul.wide.u32 	%rd113, %r229, 4;
	add.s64 	%rd114, %rd4, %rd113;
	ld.global.f32 	%f167, [%rd114];
	sub.f32 	%f168, %f167, %f14;
	fma.rn.f32 	%f236, %f168, %f168, %f166;
	add.s32 	%r265, %r265, 8;
$L__BB0_27:
	setp.eq.s32 	%p19, %r96, 0;
	@%p19 bra 	$L__BB0_33;
	and.b32  	%r99, %r77, 3;
	setp.lt.u32 	%p20, %r96, 4;
	@%p20 bra 	$L__BB0_30;
	mad.lo.s32 	%r230, %r265, %r3, %r76;
	mul.wide.u32 	%rd115, %r230, 4;
	add.s64 	%rd116, %rd4, %rd115;
	ld.global.f32 	%f170, [%rd116];
	sub.f32 	%f171, %f170, %f14;
	fma.rn.f32 	%f172, %f171, %f171, %f236;
	add.s32 	%r231, %r230, %r3;
	mul.wide.u32 	%rd117, %r231, 4;
	add.s64 	%rd118, %rd4, %rd117;
	ld.global.f32 	%f173, [%rd118];
	sub.f32 	%f174, %f173, %f14;
	fma.rn.f32 	%f175, %f174, %f174, %f172;
	add.s32 	%r232, %r231, %r3;
	mul.wide.u32 	%rd119, %r232, 4;
	add.s64 	%rd120, %rd4, %rd119;
	ld.global.f32 	%f176, [%rd120];
	sub.f32 	%f177, %f176, %f14;
	fma.rn.f32 	%f178, %f177, %f177, %f175;
	add.s32 	%r233, %r232, %r3;
	mul.wide.u32 	%rd121, %r233, 4;
	add.s64 	%rd122, %rd4, %rd121;
	ld.global.f32 	%f179, [%rd122];
	sub.f32 	%f180, %f179, %f14;
	fma.rn.f32 	%f236, %f180, %f180, %f178;
	add.s32 	%r265, %r265, 4;
$L__BB0_30:
	setp.eq.s32 	%p21, %r99, 0;
	@%p21 bra 	$L__BB0_33;
	mad.lo.s32 	%r234, %r3, %r265, %r1;
	add.s32 	%r268, %r234, %r75;
	neg.s32 	%r267, %r99;
$L__BB0_32:
	.pragma "nounroll";
	mul.wide.u32 	%rd123, %r268, 4;
	add.s64 	%rd124, %rd4, %rd123;
	ld.global.f32 	%f181, [%rd124];
	sub.f32 	%f182, %f181, %f14;
	fma.rn.f32 	%f236, %f182, %f182, %f236;
	add.s32 	%r268, %r268, %r3;
	add.s32 	%r267, %r267, 1;
	setp.ne.s32 	%p22, %r267, 0;
	@%p22 bra 	$L__BB0_32;
$L__BB0_33:
	st.shared.f32 	[%r2], %f236;
$L__BB0_34:
	setp.lt.u32 	%p23, %r3, 2;
	mov.u32 	%r286, %r3;
	@%p23 bra 	$L__BB0_38;
$L__BB0_35:
	shr.u32 	%r144, %r286, 1;
	bar.sync 	0;
	setp.ge.u32 	%p24, %r1, %r144;
	@%p24 bra 	$L__BB0_37;
	shl.b32 	%r235, %r144, 2;
	add.s32 	%r236, %r2, %r235;
	ld.shared.f32 	%f183, [%r236];
	ld.shared.f32 	%f184, [%r2];
	add.f32 	%f185, %f183, %f184;
	st.shared.f32 	[%r2], %f185;
$L__BB0_37:
	setp.gt.u32 	%p25, %r286, 3;
	mov.u32 	%r286, %r144;
	@%p25 bra 	$L__BB0_35;
$L__BB0_38:
	setp.ne.s32 	%p26, %r1, 0;
	@%p26 bra 	$L__BB0_40;
	ld.shared.f32 	%f186, [_ZZ9layernormPfS_iS_S_E5sdata];
	cvt.rn.f32.s32 	%f187, %r186;
	div.rn.f32 	%f188, %f186, %f187;
	cvt.f64.f32 	%fd1, %f188;
	add.f64 	%fd2, %fd1, 0d3EE4F8B588E368F1;
	sqrt.rn.f64 	%fd3, %fd2;
	rcp.rn.f64 	%fd4, %fd3;
	cvt.rn.f32.f64 	%f189, %fd4;
	st.shared.f32 	[_ZZ9layernormPfS_iS_S_E5sdata], %f189;
$L__BB0_40:
	setp.gt.u32 	%p27, %r3, %r186;
	bar.sync 	0;
	@%p27 bra 	$L__BB0_47;
	mov.u32 	%r238, %ctaid.x;
	mul.lo.s32 	%r145, %r186, %r238;
	ld.shared.f32 	%f28, [_ZZ9layernormPfS_iS_S_E3sum];
	ld.shared.f32 	%f29, [_ZZ9layernormPfS_iS_S_E5sdata];
	max.u32 	%r146, %r4, 1;
	and.b32  	%r147, %r146, 3;
	setp.lt.u32 	%p28, %r4, 4;
	mov.b32 	%r296, 0;
	@%p28 bra 	$L__BB0_44;
	and.b32  	%r296, %r146, -4;
	neg.s32 	%r295, %r296;
	add.s32 	%r290, %r1, %r3;
	add.s32 	%r294, %r290, %r145;
	shl.b32 	%r152, %r3, 2;
	add.s32 	%r291, %r1, %r145;
	shl.b32 	%r239, %r3, 1;
	add.s32 	%r293, %r291, %r239;
	mul.lo.s32 	%r240, %r3, 3;
	add.s32 	%r292, %r291, %r240;
	add.s32 	%r289, %r1, %r239;
	add.s32 	%r288, %r1, %r240;
	mov.u32 	%r287, %r1;
$L__BB0_43:
	mul.wide.u32 	%rd125, %r291, 4;
	add.s64 	%rd126, %rd4, %rd125;
	ld.global.f32 	%f190, [%rd126];
	sub.f32 	%f191, %f190, %f28;
	mul.f32 	%f192, %f191, %f29;
	mul.wide.u32 	%rd127, %r287, 4;
	add.s64 	%rd128, %rd3, %rd127;
	ld.global.f32 	%f193, [%rd128];
	add.s64 	%rd129, %rd2, %rd127;
	ld.global.f32 	%f194, [%rd129];
	fma.rn.f32 	%f195, %f192, %f193, %f194;
	add.s64 	%rd130, %rd1, %rd125;
	st.global.f32 	[%rd130], %f195;
	mul.wide.u32 	%rd131, %r294, 4;
	add.s64 	%rd132, %rd4, %rd131;
	ld.global.f32 	%f196, [%rd132];
	sub.f32 	%f197, %f196, %f28;
	mul.f32 	%f198, %f197, %f29;
	mul.wide.u32 	%rd133, %r290, 4;
	add.s64 	%rd134, %rd3, %rd133;
	ld.global.f32 	%f199, [%rd134];
	add.s64 	%rd135, %rd2, %rd133;
	ld.global.f32 	%f200, [%rd135];
	fma.rn.f32 	%f201, %f198, %f199, %f200;
	add.s64 	%rd136, %rd1, %rd131;
	st.global.f32 	[%rd136], %f201;
	mul.wide.u32 	%rd137, %r293, 4;
	add.s64 	%rd138, %rd4, %rd137;
	ld.global.f32 	%f202, [%rd138];
	sub.f32 	%f203, %f202, %f28;
	mul.f32 	%f204, %f203, %f29;
	mul.wide.u32 	%rd139, %r289, 4;
	add.s64 	%rd140, %rd3, %rd139;
	ld.global.f32 	%f205, [%rd140];
	add.s64 	%rd141, %rd2, %rd139;
	ld.global.f32 	%f206, [%rd141];
	fma.rn.f32 	%f207, %f204, %f205, %f206;
	add.s64 	%rd142, %rd1, %rd137;
	st.global.f32 	[%rd142], %f207;
	mul.wide.u32 	%rd143, %r292, 4;
	add.s64 	%rd144, %rd4, %rd143;
	ld.global.f32 	%f208, [%rd144];
	sub.f32 	%f209, %f208, %f28;
	mul.f32 	%f210, %f209, %f29;
	mul.wide.u32 	%rd145, %r288, 4;
	add.s64 	%rd146, %rd3, %rd145;
	ld.global.f32 	%f211, [%rd146];
	add.s64 	%rd147, %rd2, %rd145;
	ld.global.f32 	%f212, [%rd147];
	fma.rn.f32 	%f213, %f210, %f211, %f212;
	add.s64 	%rd148, %rd1, %rd143;
	st.global.f32 	[%rd148], %f213;
	add.s32 	%r295, %r295, 4;
	add.s32 	%r294, %r294, %r152;
	add.s32 	%r293, %r293, %r152;
	add.s32 	%r292, %r292, %r152;
	add.s32 	%r291, %r291, %r152;
	add.s32 	%r290, %r290, %r152;
	add.s32 	%r289, %r289, %r152;
	add.s32 	%r288, %r288, %r152;
	add.s32 	%r287, %r287, %r152;
	setp.ne.s32 	%p29, %r295, 0;
	@%p29 bra 	$L__BB0_43;
$L__BB0_44:
	setp.eq.s32 	%p30, %r147, 0;
	@%p30 bra 	$L__BB0_47;
	mad.lo.s32 	%r299, %r3, %r296, %r1;
	add.s32 	%r298, %r299, %r145;
	neg.s32 	%r297, %r147;
$L__BB0_46:
	.pragma "nounroll";
	mul.wide.u32 	%rd149, %r298, 4;
	add.s64 	%rd150, %rd4, %rd149;
	ld.global.f32 	%f214, [%rd150];
	sub.f32 	%f215, %f214, %f28;
	mul.f32 	%f216, %f215, %f29;
	mul.wide.u32 	%rd151, %r299, 4;
	add.s64 	%rd152, %rd3, %rd151;
	ld.global.f32 	%f217, [%rd152];
	add.s64 	%rd153, %rd2, %rd151;
	ld.global.f32 	%f218, [%rd153];
	fma.rn.f32 	%f219, %f216, %f217, %f218;
	add.s64 	%rd154, %rd1, %rd149;
	st.global.f32 	[%rd154], %f219;
	add.s32 	%r299, %r299, %r3;
	add.s32 	%r298, %r298, %r3;
	add.s32 	%r297, %r297, 1;
	setp.ne.s32 	%p31, %r297, 0;
	@%p31 bra 	$L__BB0_46;
$L__BB0_47:
	ret;

}
	// .globl	_Z6matmulPKfS0_Pfiii
.visible .entry _Z6matmulPKfS0_Pfiii(
	.param .u64 .ptr .align 1 _Z6matmulPKfS0_Pfiii_param_0,
	.param .u64 .ptr .align 1 _Z6matmulPKfS0_Pfiii_param_1,
	.param .u64 .ptr .align 1 _Z6matmulPKfS0_Pfiii_param_2,
	.param .u32 _Z6matmulPKfS0_Pfiii_param_3,
	.param .u32 _Z6matmulPKfS0_Pfiii_param_4,
	.param .u32 _Z6matmulPKfS0_Pfiii_param_5
)
{
	.reg .pred 	%p<6>;
	.reg .b32 	%r<38>;
	.reg .b32 	%f<105>;
	.reg .b64 	%rd<13>;
	// demoted variable
	.shared .align 4 .b8 _ZZ6matmulPKfS0_PfiiiE2As[4096];
	// demoted variable
	.shared .align 4 .b8 _ZZ6matmulPKfS0_PfiiiE2Bs[4096];
	ld.param.u64 	%rd3, [_Z6matmulPKfS0_Pfiii_param_0];
	ld.param.u64 	%rd4, [_Z6matmulPKfS0_Pfiii_param_1];
	ld.param.u64 	%rd5, [_Z6matmulPKfS0_Pfiii_param_2];
	ld.param.u32 	%r21, [_Z6matmulPKfS0_Pfiii_param_3];
	ld.param.u32 	%r19, [_Z6matmulPKfS0_Pfiii_param_4];
	ld.param.u32 	%r20, [_Z6matmulPKfS0_Pfiii_param_5];
	mov.u32 	%r1, %tid.x;
	mov.u32 	%r22, %ntid.x;
	mov.u32 	%r23, %ctaid.x;
	mad.lo.s32 	%r2, %r22, %r23, %r1;
	mov.u32 	%r3, %tid.y;
	mov.u32 	%r24, %ntid.y;
	mov.u32 	%r25, %ctaid.y;
	mad.lo.s32 	%r4, %r24, %r25, %r3;
	setp.ge.s32 	%p1, %r4, %r21;
	setp.ge.s32 	%p2, %r2, %r19;
	or.pred  	%p3, %p1, %p2;
	@%p3 bra 	$L__BB1_5;
	setp.lt.s32 	%p4, %r20, 32;
	mov.f32 	%f104, 0f00000000;
	@%p4 bra 	$L__BB1_4;
	shl.b32 	%r26, %r3, 7;
	mov.u32 	%r27, _ZZ6matmulPKfS0_PfiiiE2As;
	add.s32 	%r5, %r27, %r26;
	shl.b32 	%r28, %r1, 2;
	add.s32 	%r6, %r5, %r28;
	mov.u32 	%r29, _ZZ6matmulPKfS0_PfiiiE2Bs;
	add.s32 	%r8, %r29, %r28;
	add.s32 	%r7, %r8, %r26;
	shr.s32 	%r30, %r20, 31;
	shr.u32 	%r31, %r30, 27;
	add.s32 	%r32, %r20, %r31;
	shr.s32 	%r33, %r32, 5;
	neg.s32 	%r37, %r33;
	mad.lo.s32 	%r36, %r20, %r4, %r1;
	mad.lo.s32 	%r35, %r3, %r19, %r2;
	shl.b32 	%r12, %r19, 5;
	cvta.to.global.u64 	%rd1, %rd3;
	cvta.to.global.u64 	%rd2, %rd4;
	mov.f32 	%f104, 0f00000000;
$L__BB1_3:
	mul.wide.u32 	%rd6, %r36, 4;
	add.s64 	%rd7, %rd1, %rd6;
	ld.global.f32 	%f6, [%rd7];
	st.shared.f32 	[%r6], %f6;
	mul.wide.u32 	%rd8, %r35, 4;
	add.s64 	%rd9, %rd2, %rd8;
	ld.global.f32 	%f7, [%rd9];
	st.shared.f32 	[%r7], %f7;
	bar.sync 	0;
	ld.shared.f32 	%f8, [%r5];
	ld.shared.f32 	%f9, [%r8];
	fma.rn.f32 	%f10, %f8, %f9, %f104;
	ld.shared.f32 	%f11, [%r5+4];
	ld.shared.f32 	%f12, [%r8+128];
	fma.rn.f32 	%f13, %f11, %f12, %f10;
	ld.shared.f32 	%f14, [%r5+8];
	ld.shared.f32 	%f15, [%r8+256];
	fma.rn.f32 	%f16, %f14, %f15, %f13;
	ld.shared.f32 	%f17, [%r5+12];
	ld.shared.f32 	%f18, [%r8+384];
	fma.rn.f32 	%f19, %f17, %f18, %f16;
	ld.shared.f32 	%f20, [%r5+16];
	ld.shared.f32 	%f21, [%r8+512];
	fma.rn.f32 	%f22, %f20, %f21, %f19;
	ld.shared.f32 	%f23, [%r5+20];
	ld.shared.f32 	%f24, [%r8+640];
	fma.rn.f32 	%f25, %f23, %f24, %f22;
	ld.shared.f32 	%f26, [%r5+24];
	ld.shared.f32 	%f27, [%r8+768];
	fma.rn.f32 	%f28, %f26, %f27, %f25;
	ld.shared.f32 	%f29, [%r5+28];
	ld.shared.f32 	%f30, [%r8+896];
	fma.rn.f32 	%f31, %f29, %f30, %f28;
	ld.shared.f32 	%f32, [%r5+32];
	ld.shared.f32 	%f33, [%r8+1024];
	fma.rn.f32 	%f34, %f32, %f33, %f31;
	ld.shared.f32 	%f35, [%r5+36];
	ld.shared.f32 	%f36, [%r8+1152];
	fma.rn.f32 	%f37, %f35, %f36, %f34;
	ld.shared.f32 	%f38, [%r5+40];
	ld.shared.f32 	%f39, [%r8+1280];
	fma.rn.f32 	%f40, %f38, %f39, %f37;
	ld.shared.f32 	%f41, [%r5+44];
	ld.shared.f32 	%f42, [%r8+1408];
	fma.rn.f32 	%f43, %f41, %f42, %f40;
	ld.shared.f32 	%f44, [%r5+48];
	ld.shared.f32 	%f45, [%r8+1536];
	fma.rn.f32 	%f46, %f44, %f45, %f43;
	ld.shared.f32 	%f47, [%r5+52];
	ld.shared.f32 	%f48, [%r8+1664];
	fma.rn.f32 	%f49, %f47, %f48, %f46;
	ld.shared.f32 	%f50, [%r5+56];
	ld.shared.f32 	%f51, [%r8+1792];
	fma.rn.f32 	%f52, %f50, %f51, %f49;
	ld.shared.f32 	%f53, [%r5+60];
	ld.shared.f32 	%f54, [%r8+1920];
	fma.rn.f32 	%f55, %f53, %f54, %f52;
	ld.shared.f32 	%f56, [%r5+64];
	ld.shared.f32 	%f57, [%r8+2048];
	fma.rn.f32 	%f58, %f56, %f57, %f55;
	ld.shared.f32 	%f59, [%r5+68];
	ld.shared.f32 	%f60, [%r8+2176];
	fma.rn.f32 	%f61, %f59, %f60, %f58;
	ld.shared.f32 	%f62, [%r5+72];
	ld.shared.f32 	%f63, [%r8+2304];
	fma.rn.f32 	%f64, %f62, %f63, %f61;
	ld.shared.f32 	%f65, [%r5+76];
	ld.shared.f32 	%f66, [%r8+2432];
	fma.rn.f32 	%f67, %f65, %f66, %f64;
	ld.shared.f32 	%f68, [%r5+80];
	ld.shared.f32 	%f69, [%r8+2560];
	fma.rn.f32 	%f70, %f68, %f69, %f67;
	ld.shared.f32 	%f71, [%r5+84];
	ld.shared.f32 	%f72, [%r8+2688];
	fma.rn.f32 	%f73, %f71, %f72, %f70;
	ld.shared.f32 	%f74, [%r5+88];
	ld.shared.f32 	%f75, [%r8+2816];
	fma.rn.f32 	%f76, %f74, %f75, %f73;
	ld.shared.f32 	%f77, [%r5+92];
	ld.shared.f32 	%f78, [%r8+2944];
	fma.rn.f32 	%f79, %f77, %f78, %f76;
	ld.shared.f32 	%f80, [%r5+96];
	ld.shared.f32 	%f81, [%r8+3072];
	fma.rn.f32 	%f82, %f80, %f81, %f79;
	ld.shared.f32 	%f83, [%r5+100];
	ld.shared.f32 	%f84, [%r8+3200];
	fma.rn.f32 	%f85, %f83, %f84, %f82;
	ld.shared.f32 	%f86, [%r5+104];
	ld.shared.f32 	%f87, [%r8+3328];
	fma.rn.f32 	%f88, %f86, %f87, %f85;
	ld.shared.f32 	%f89, [%r5+108];
	ld.shared.f32 	%f90, [%r8+3456];
	fma.rn.f32 	%f91, %f89, %f90, %f88;
	ld.shared.f32 	%f92, [%r5+112];
	ld.shared.f32 	%f93, [%r8+3584];
	fma.rn.f32 	%f94, %f92, %f93, %f91;
	ld.shared.f32 	%f95, [%r5+116];
	ld.shared.f32 	%f96, [%r8+3712];
	fma.rn.f32 	%f97, %f95, %f96, %f94;
	ld.shared.f32 	%f98, [%r5+120];
	ld.shared.f32 	%f99, [%r8+3840];
	fma.rn.f32 	%f100, %f98, %f99, %f97;
	ld.shared.f32 	%f101, [%r5+124];
	ld.shared.f32 	%f102, [%r8+3968];
	fma.rn.f32 	%f104, %f101, %f102, %f100;
	bar.sync 	0;
	add.s32 	%r37, %r37, 1;
	setp.ne.s32 	%p5, %r37, 0;
	add.s32 	%r36, %r36, 32;
	add.s32 	%r35, %r35, %r12;
	@%p5 bra 	$L__BB1_3;
$L__BB1_4:
	mad.lo.s32 	%r34, %r19, %r4, %r2;
	cvta.to.global.u64 	%rd10, %rd5;
	mul.wide.s32 	%rd11, %r34, 4;
	add.s64 	%rd12, %rd10, %rd11;
	st.global.f32 	[%rd12], %f104;
$L__BB1_5:
	ret;

}
	// .globl	_Z11matmul_biasPKfS0_PfS1_iii
.visible .entry _Z11matmul_biasPKfS0_PfS1_iii(
	.param .u64 .ptr .align 1 _Z11matmul_biasPKfS0_PfS1_iii_param_0,
	.param .u64 .ptr .align 1 _Z11matmul_biasPKfS0_PfS1_iii_param_1,
	.param .u64 .ptr .align 1 _Z11matmul_biasPKfS0_PfS1_iii_param_2,
	.param .u64 .ptr .align 1 _Z11matmul_biasPKfS0_PfS1_iii_param_3,
	.param .u32 _Z11matmul_biasPKfS0_PfS1_iii_param_4,
	.param .u32 _Z11matmul_biasPKfS0_PfS1_iii_param_5,
	.param .u32 _Z11matmul_biasPKfS0_PfS1_iii_param_6
)
{
	.reg .pred 	%p<6>;
	.reg .b32 	%r<38>;
	.reg .b32 	%f<107>;
	.reg .b64 	%rd<17>;
	// demoted variable
	.shared .align 4 .b8 _ZZ11matmul_biasPKfS0_PfS1_iiiE2As[4096];
	// demoted variable
	.shared .align 4 .b8 _ZZ11matmul_biasPKfS0_PfS1_iiiE2Bs[4096];
	ld.param.u64 	%rd3, [_Z11matmul_biasPKfS0_PfS1_iii_param_0];
	ld.param.u64 	%rd4, [_Z11matmul_biasPKfS0_PfS1_iii_param_1];
	ld.param.u64 	%rd5, [_Z11matmul_biasPKfS0_PfS1_iii_param_2];
	ld.param.u64 	%rd6, [_Z11matmul_biasPKfS0_PfS1_iii_param_3];
	ld.param.u32 	%r21, [_Z11matmul_biasPKfS0_PfS1_iii_param_4];
	ld.param.u32 	%r19, [_Z11matmul_biasPKfS0_PfS1_iii_param_5];
	ld.param.u32 	%r20, [_Z11matmul_biasPKfS0_PfS1_iii_param_6];
	mov.u32 	%r1, %tid.x;
	mov.u32 	%r22, %ntid.x;
	mov.u32 	%r23, %ctaid.x;
	mad.lo.s32 	%r2, %r22, %r23, %r1;
	mov.u32 	%r3, %tid.y;
	mov.u32 	%r24, %ntid.y;
	mov.u32 	%r25, %ctaid.y;
	mad.lo.s32 	%r4, %r24, %r25, %r3;
	setp.ge.s32 	%p1, %r4, %r21;
	setp.ge.s32 	%p2, %r2, %r19;
	or.pred  	%p3, %p1, %p2;
	@%p3 bra 	$L__BB2_5;
	setp.lt.s32 	%p4, %r20, 32;
	mov.f32 	%f106, 0f00000000;
	@%p4 bra 	$L__BB2_4;
	shl.b32 	%r26, %r3, 7;
	mov.u32 	%r27, _ZZ11matmul_biasPKfS0_PfS1_iiiE2As;
	add.s32 	%r5, %r27, %r26;
	shl.b32 	%r28, %r1, 2;
	add.s32 	%r6, %r5, %r28;
	mov.u32 	%r29, _ZZ11matmul_biasPKfS0_PfS1_iiiE2Bs;
	add.s32 	%r8, %r29, %r28;
	add.s32 	%r7, %r8, %r26;
	shr.s32 	%r30, %r20, 31;
	shr.u32 	%r31, %r30, 27;
	add.s32 	%r32, %r20, %r31;
	shr.s32 	%r33, %r32, 5;
	neg.s32 	%r37, %r33;
	mad.lo.s32 	%r36, %r20, %r4, %r1;
	mad.lo.s32 	%r35, %r3, %r19, %r2;
	shl.b32 	%r12, %r19, 5;
	cvta.to.global.u64 	%rd1, %rd3;
	cvta.to.global.u64 	%rd2, %rd4;
	mov.f32 	%f106, 0f00000000;
$L__BB2_3:
	mul.wide.u32 	%rd7, %r36, 4;
	add.s64 	%rd8, %rd1, %rd7;
	ld.global.f32 	%f6, [%rd8];
	st.shared.f32 	[%r6], %f6;
	mul.wide.u32 	%rd9, %r35, 4;
	add.s64 	%rd10, %rd2, %rd9;
	ld.global.f32 	%f7, [%rd10];
	st.shared.f32 	[%r7], %f7;
	bar.sync 	0;
	ld.shared.f32 	%f8, [%r5];
	ld.shared.f32 	%f9, [%r8];
	fma.rn.f32 	%f10, %f8, %f9, %f106;
	ld.shared.f32 	%f11, [%r5+4];
	ld.shared.f32 	%f12, [%r8+128];
	fma.rn.f32 	%f13, %f11, %f12, %f10;
	ld.shared.f32 	%f14, [%r5+8];
	ld.shared.f32 	%f15, [%r8+256];
	fma.rn.f32 	%f16, %f14, %f15, %f13;
	ld.shared.f32 	%f17, [%r5+12];
	ld.shared.f32 	%f18, [%r8+384];
	fma.rn.f32 	%f19, %f17, %f18, %f16;
	ld.shared.f32 	%f20, [%r5+16];
	ld.shared.f32 	%f21, [%r8+512];
	fma.rn.f32 	%f22, %f20, %f21, %f19;
	ld.shared.f32 	%f23, [%r5+20];
	ld.shared.f32 	%f24, [%r8+640];
	fma.rn.f32 	%f25, %f23, %f24, %f22;
	ld.shared.f32 	%f26, [%r5+24];
	ld.shared.f32 	%f27, [%r8+768];
	fma.rn.f32 	%f28, %f26, %f27, %f25;
	ld.shared.f32 	%f29, [%r5+28];
	ld.shared.f32 	%f30, [%r8+896];
	fma.rn.f32 	%f31, %f29, %f30, %f28;
	ld.shared.f32 	%f32, [%r5+32];
	ld.shared.f32 	%f33, [%r8+1024];
	fma.rn.f32 	%f34, %f32, %f33, %f31;
	ld.shared.f32 	%f35, [%r5+36];
	ld.shared.f32 	%f36, [%r8+1152];
	fma.rn.f32 	%f37, %f35, %f36, %f34;
	ld.shared.f32 	%f38, [%r5+40];
	ld.shared.f32 	%f39, [%r8+1280];
	fma.rn.f32 	%f40, %f38, %f39, %f37;
	ld.shared.f32 	%f41, [%r5+44];
	ld.shared.f32 	%f42, [%r8+1408];
	fma.rn.f32 	%f43, %f41, %f42, %f40;
	ld.shared.f32 	%f44, [%r5+48];
	ld.shared.f32 	%f45, [%r8+1536];
	fma.rn.f32 	%f46, %f44, %f45, %f43;
	ld.shared.f32 	%f47, [%r5+52];
	ld.shared.f32 	%f48, [%r8+1664];
	fma.rn.f32 	%f49, %f47, %f48, %f46;
	ld.shared.f32 	%f50, [%r5+56];
	ld.shared.f32 	%f51, [%r8+1792];
	fma.rn.f32 	%f52, %f50, %f51, %f49;
	ld.shared.f32 	%f53, [%r5+60];
	ld.shared.f32 	%f54, [%r8+1920];
	fma.rn.f32 	%f55, %f53, %f54, %f52;
	ld.shared.f32 	%f56, [%r5+64];
	ld.shared.f32 	%f57, [%r8+2048];
	fma.rn.f32 	%f58, %f56, %f57, %f55;
	ld.shared.f32 	%f59, [%r5+68];
	ld.shared.f32 	%f60, [%r8+2176];
	fma.rn.f32 	%f61, %f59, %f60, %f58;
	ld.shared.f32 	%f62, [%r5+72];
	ld.shared.f32 	%f63, [%r8+2304];
	fma.rn.f32 	%f64, %f62, %f63, %f61;
	ld.shared.f32 	%f65, [%r5+76];
	ld.shared.f32 	%f66, [%r8+2432];
	fma.rn.f32 	%f67, %f65, %f66, %f64;
	ld.shared.f32 	%f68, [%r5+80];
	ld.shared.f32 	%f69, [%r8+2560];
	fma.rn.f32 	%f70, %f68, %f69, %f67;
	ld.shared.f32 	%f71, [%r5+84];
	ld.shared.f32 	%f72, [%r8+2688];
	fma.rn.f32 	%f73, %f71, %f72, %f70;
	ld.shared.f32 	%f74, [%r5+88];
	ld.shared.f32 	%f75, [%r8+2816];
	fma.rn.f32 	%f76, %f74, %f75, %f73;
	ld.shared.f32 	%f77, [%r5+92];
	ld.shared.f32 	%f78, [%r8+2944];
	fma.rn.f32 	%f79, %f77, %f78, %f76;
	ld.shared.f32 	%f80, [%r5+96];
	ld.shared.f32 	%f81, [%r8+3072];
	fma.rn.f32 	%f82, %f80, %f81, %f79;
	ld.shared.f32 	%f83, [%r5+100];
	ld.shared.f32 	%f84, [%r8+3200];
	fma.rn.f32 	%f85, %f83, %f84, %f82;
	ld.shared.f32 	%f86, [%r5+104];
	ld.shared.f32 	%f87, [%r8+3328];
	fma.rn.f32 	%f88, %f86, %f87, %f85;
	ld.shared.f32 	%f89, [%r5+108];
	ld.shared.f32 	%f90, [%r8+3456];
	fma.rn.f32 	%f91, %f89, %f90, %f88;
	ld.shared.f32 	%f92, [%r5+112];
	ld.shared.f32 	%f93, [%r8+3584];
	fma.rn.f32 	%f94, %f92, %f93, %f91;
	ld.shared.f32 	%f95, [%r5+116];
	ld.shared.f32 	%f96, [%r8+3712];
	fma.rn.f32 	%f97, %f95, %f96, %f94;
	ld.shared.f32 	%f98, [%r5+120];
	ld.shared.f32 	%f99, [%r8+3840];
	fma.rn.f32 	%f100, %f98, %f99, %f97;
	ld.shared.f32 	%f101, [%r5+124];
	ld.shared.f32 	%f102, [%r8+3968];
	fma.rn.f32 	%f106, %f101, %f102, %f100;
	bar.sync 	0;
	add.s32 	%r37, %r37, 1;
	setp.ne.s32 	%p5, %r37, 0;
	add.s32 	%r36, %r36, 32;
	add.s32 	%r35, %r35, %r12;
	@%p5 bra 	$L__BB2_3;
$L__BB2_4:
	cvta.to.global.u64 	%rd11, %rd6;
	mul.wide.s32 	%rd12, %r2, 4;
	add.s64 	%rd13, %rd11, %rd12;
	ld.global.f32 	%f103, [%rd13];
	add.f32 	%f104, %f106, %f103;
	mad.lo.s32 	%r34, %r19, %r4, %r2;
	cvta.to.global.u64 	%rd14, %rd5;
	mul.wide.s32 	%rd15, %r34, 4;
	add.s64 	%rd16, %rd14, %rd15;
	st.global.f32 	[%rd16], %f104;
$L__BB2_5:
	ret;

}
	// .globl	_Z4QK_VPKfS0_Pfii
.visible .entry _Z4QK_VPKfS0_Pfii(
	.param .u64 .ptr .align 1 _Z4QK_VPKfS0_Pfii_param_0,
	.param .u64 .ptr .align 1 _Z4QK_VPKfS0_Pfii_param_1,
	.param .u64 .ptr .align 1 _Z4QK_VPKfS0_Pfii_param_2,
	.param .u32 _Z4QK_VPKfS0_Pfii_param_3,
	.param .u32 _Z4QK_VPKfS0_Pfii_param_4
)
{
	.reg .pred 	%p<6>;
	.reg .b32 	%r<36>;
	.reg .b32 	%f<154>;
	.reg .b64 	%rd<13>;
	// demoted variable
	.shared .align 4 .b8 _ZZ4QK_VPKfS0_PfiiE2As[4096];
	// demoted variable
	.shared .align 4 .b8 _ZZ4QK_VPKfS0_PfiiE2Bs[4096];
	ld.param.u64 	%rd3, [_Z4QK_VPKfS0_Pfii_param_0];
	ld.param.u64 	%rd4, [_Z4QK_VPKfS0_Pfii_param_1];
	ld.param.u64 	%rd5, [_Z4QK_VPKfS0_Pfii_param_2];
	ld.param.u32 	%r19, [_Z4QK_VPKfS0_Pfii_param_3];
	ld.param.u32 	%r20, [_Z4QK_VPKfS0_Pfii_param_4];
	mov.u32 	%r1, %tid.x;
	mov.u32 	%r21, %ntid.x;
	mov.u32 	%r22, %ctaid.x;
	mad.lo.s32 	%r2, %r21, %r22, %r1;
	mov.u32 	%r3, %tid.y;
	mov.u32 	%r23, %ntid.y;
	mov.u32 	%r24, %ctaid.y;
	mad.lo.s32 	%r4, %r23, %r24, %r3;
	setp.ge.s32 	%p1, %r4, %r20;
	setp.ge.s32 	%p2, %r2, %r19;
	or.pred  	%p3, %p2, %p1;
	@%p3 bra 	$L__BB3_5;
	setp.lt.u32 	%p4, %r20, 32;
	mov.f32 	%f152, 0f00000000;
	mov.f32 	%f153, %f152;
	@%p4 bra 	$L__BB3_4;
	shl.b32 	%r25, %r3, 7;
	mov.u32 	%r26, _ZZ4QK_VPKfS0_PfiiE2As;
	add.s32 	%r5, %r26, %r25;
	shl.b32 	%r27, %r1, 2;
	add.s32 	%r6, %r5, %r27;
	mov.u32 	%r28, _ZZ4QK_VPKfS0_PfiiE2Bs;
	add.s32 	%r8, %r28, %r27;
	add.s32 	%r7, %r8, %r25;
	shr.u32 	%r29, %r20, 5;
	neg.s32 	%r35, %r29;
	mad.lo.s32 	%r34, %r20, %r4, %r1;
	mad.lo.s32 	%r33, %r3, %r19, %r2;
	shl.b32 	%r12, %r19, 5;
	cvta.to.global.u64 	%rd1, %rd3;
	cvta.to.global.u64 	%rd2, %rd4;
	mov.f32 	%f153, 0f00000000;
	mov.f32 	%f152, %f153;
$L__BB3_3:
	mul.wide.u32 	%rd6, %r34, 4;
	add.s64 	%rd7, %rd1, %rd6;
	ld.global.f32 	%f9, [%rd7];
	fma.rn.f32 	%f10, %f9, 0f3BBB989D, 0f3F000000;
	cvt.sat.f32.f32 	%f11, %f10;
	mov.f32 	%f12, 0f4B400001;
	mov.f32 	%f13, 0f437C0000;
	fma.rm.f32 	%f14, %f11, %f13, %f12;
	add.f32 	%f15, %f14, 0fCB40007F;
	neg.f32 	%f16, %f15;
	fma.rn.f32 	%f17, %f9, 0f3FB8AA3B, %f16;
	fma.rn.f32 	%f18, %f9, 0f32A57060, %f17;
	mov.b32 	%r30, %f14;
	shl.b32 	%r31, %r30, 23;
	mov.b32 	%f19, %r31;
	ex2.approx.ftz.f32 	%f20, %f18;
	mul.f32 	%f21, %f20, %f19;
	st.shared.f32 	[%r6], %f21;
	mul.wide.u32 	%rd8, %r33, 4;
	add.s64 	%rd9, %rd2, %rd8;
	ld.global.f32 	%f22, [%rd9];
	st.shared.f32 	[%r7], %f22;
	bar.sync 	0;
	ld.shared.f32 	%f23, [%r5];
	ld.shared.f32 	%f24, [%r8];
	fma.rn.f32 	%f25, %f23, %f24, %f152;
	add.f32 	%f26, %f153, %f23;
	ld.shared.f32 	%f27, [%r5+4];
	ld.shared.f32 	%f28, [%r8+128];
	fma.rn.f32 	%f29, %f27, %f28, %f25;
	add.f32 	%f30, %f26, %f27;
	ld.shared.f32 	%f31, [%r5+8];
	ld.shared.f32 	%f32, [%r8+256];
	fma.rn.f32 	%f33, %f31, %f32, %f29;
	add.f32 	%f34, %f30, %f31;
	ld.shared.f32 	%f35, [%r5+12];
	ld.shared.f32 	%f36, [%r8+384];
	fma.rn.f32 	%f37, %f35, %f36, %f33;
	add.f32 	%f38, %f34, %f35;
	ld.shared.f32 	%f39, [%r5+16];
	ld.shared.f32 	%f40, [%r8+512];
	fma.rn.f32 	%f41, %f39, %f40, %f37;
	add.f32 	%f42, %f38, %f39;
	ld.shared.f32 	%f43, [%r5+20];
	ld.shared.f32 	%f44, [%r8+640];
	fma.rn.f32 	%f45, %f43, %f44, %f41;
	add.f32 	%f46, %f42, %f43;
	ld.shared.f32 	%f47, [%r5+24];
	ld.shared.f32 	%f48, [%r8+768];
	fma.rn.f32 	%f49, %f47, %f48, %f45;
	add.f32 	%f50, %f46, %f47;
	ld.shared.f32 	%f51, [%r5+28];
	ld.shared.f32 	%f52, [%r8+896];
	fma.rn.f32 	%f53, %f51, %f52, %f49;
	add.f32 	%f54, %f50, %f51;
	ld.shared.f32 	%f55, [%r5+32];
	ld.shared.f32 	%f56, [%r8+1024];
	fma.rn.f32 	%f57, %f55, %f56, %f53;
	add.f32 	%f58, %f54, %f55;
	ld.shared.f32 	%f59, [%r5+36];
	ld.shared.f32 	%f60, [%r8+1152];
	fma.rn.f32 	%f61, %f59, %f60, %f57;
	add.f32 	%f62, %f58, %f59;
	ld.shared.f32 	%f63, [%r5+40];
	ld.shared.f32 	%f64, [%r8+1280];
	fma.rn.f32 	%f65, %f63, %f64, %f61;
	add.f32 	%f66, %f62, %f63;
	ld.shared.f32 	%f67, [%r5+44];
	ld.shared.f32 	%f68, [%r8+1408];
	fma.rn.f32 	%f69, %f67, %f68, %f65;
	add.f32 	%f70, %f66, %f67;
	ld.shared.f32 	%f71, [%r5+48];
	ld.shared.f32 	%f72, [%r8+1536];
	fma.rn.f32 	%f73, %f71, %f72, %f69;
	add.f32 	%f74, %f70, %f71;
	ld.shared.f32 	%f75, [%r5+52];
	ld.shared.f32 	%f76, [%r8+1664];
	fma.rn.f32 	%f77, %f75, %f76, %f73;
	add.f32 	%f78, %f74, %f75;
	ld.shared.f32 	%f79, [%r5+56];
	ld.shared.f32 	%f80, [%r8+1792];
	fma.rn.f32 	%f81, %f79, %f80, %f77;
	add.f32 	%f82, %f78, %f79;
	ld.shared.f32 	%f83, [%r5+60];
	ld.shared.f32 	%f84, [%r8+1920];
	fma.rn.f32 	%f85, %f83, %f84, %f81;
	add.f32 	%f86, %f82, %f83;
	ld.shared.f32 	%f87, [%r5+64];
	ld.shared.f32 	%f88, [%r8+2048];
	fma.rn.f32 	%f89, %f87, %f88, %f85;
	add.f32 	%f90, %f86, %f87;
	ld.shared.f32 	%f91, [%r5+68];
	ld.shared.f32 	%f92, [%r8+2176];
	fma.rn.f32 	%f93, %f91, %f92, %f89;
	add.f32 	%f94, %f90, %f91;
	ld.shared.f32 	%f95, [%r5+72];
	ld.shared.f32 	%f96, [%r8+2304];
	fma.rn.f32 	%f97, %f95, %f96, %f93;
	add.f32 	%f98, %f94, %f95;
	ld.shared.f32 	%f99, [%r5+76];
	ld.shared.f32 	%f100, [%r8+2432];
	fma.rn.f32 	%f101, %f99, %f100, %f97;
	add.f32 	%f102, %f98, %f99;
	ld.shared.f32 	%f103, [%r5+80];
	ld.shared.f32 	%f104, [%r8+2560];
	fma.rn.f32 	%f105, %f103, %f104, %f101;
	add.f32 	%f106, %f102, %f103;
	ld.shared.f32 	%f107, [%r5+84];
	ld.shared.f32 	%f108, [%r8+2688];
	fma.rn.f32 	%f109, %f107, %f108, %f105;
	add.f32 	%f110, %f106, %f107;
	ld.shared.f32 	%f111, [%r5+88];
	ld.shared.f32 	%f112, [%r8+2816];
	fma.rn.f32 	%f113, %f111, %f112, %f109;
	add.f32 	%f114, %f110, %f111;
	ld.shared.f32 	%f115, [%r5+92];
	ld.shared.f32 	%f116, [%r8+2944];
	fma.rn.f32 	%f117, %f115, %f116, %f113;
	add.f32 	%f118, %f114, %f115;
	ld.shared.f32 	%f119, [%r5+96];
	ld.shared.f32 	%f120, [%r8+3072];
	fma.rn.f32 	%f121, %f119, %f120, %f117;
	add.f32 	%f122, %f118, %f119;
	ld.shared.f32 	%f123, [%r5+100];
	ld.shared.f32 	%f124, [%r8+3200];
	fma.rn.f32 	%f125, %f123, %f124, %f121;
	add.f32 	%f126, %f122, %f123;
	ld.shared.f32 	%f127, [%r5+104];
	ld.shared.f32 	%f128, [%r8+3328];
	fma.rn.f32 	%f129, %f127, %f128, %f125;
	add.f32 	%f130, %f126, %f127;
	ld.shared.f32 	%f131, [%r5+108];
	ld.shared.f32 	%f132, [%r8+3456];
	fma.rn.f32 	%f133, %f131, %f132, %f129;
	add.f32 	%f134, %f130, %f131;
	ld.shared.f32 	%f135, [%r5+112];
	ld.shared.f32 	%f136, [%r8+3584];
	fma.rn.f32 	%f137, %f135, %f136, %f133;
	add.f32 	%f138, %f134, %f135;
	ld.shared.f32 	%f139, [%r5+116];
	ld.shared.f32 	%f140, [%r8+3712];
	fma.rn.f32 	%f141, %f139, %f140, %f137;
	add.f32 	%f142, %f138, %f139;
	ld.shared.f32 	%f143, [%r5+120];
	ld.shared.f32 	%f144, [%r8+3840];
	fma.rn.f32 	%f145, %f143, %f144, %f141;
	add.f32 	%f146, %f142, %f143;
	ld.shared.f32 	%f147, [%r5+124];
	ld.shared.f32 	%f148, [%r8+3968];
	fma.rn.f32 	%f152, %f147, %f148, %f145;
	add.f32 	%f153, %f146, %f147;
	bar.sync 	0;
	add.s32 	%r35, %r35, 1;
	setp.ne.s32 	%p5, %r35, 0;
	add.s32 	%r34, %r34, 32;
	add.s32 	%r33, %r33, %r12;
	@%p5 bra 	$L__BB3_3;
$L__BB3_4:
	div.rn.f32 	%f149, %f152, %f153;
	mad.lo.s32 	%r32, %r19, %r4, %r2;
	cvta.to.global.u64 	%rd10, %rd5;
	mul.wide.s32 	%rd11, %r32, 4;
	add.s64 	%rd12, %rd10, %rd11;
	st.global.f32 	[%rd12], %f149;
$L__BB3_5:
	ret;

}
	// .globl	_Z4geluPfi
.visible .entry _Z4geluPfi(
	.param .u64 .ptr .align 1 _Z4geluPfi_param_0,
	.param .u32 _Z4geluPfi_param_1
)
{
	.reg .pred 	%p<6>;
	.reg .b32 	%r<54>;
	.reg .b32 	%f<70>;
	.reg .b64 	%rd<13>;
	.reg .b64 	%fd<11>;

	ld.param.u64 	%rd2, [_Z4geluPfi_param_0];
	ld.param.u32 	%r30, [_Z4geluPfi_param_1];
	cvta.to.global.u64 	%rd1, %rd2;
	mov.u32 	%r1, %ntid.x;
	setp.gt.u32 	%p1, %r1, %r30;
	@%p1 bra 	$L__BB4_7;
	div.u32 	%r32, %r30, %r1;
	mov.u32 	%r2, %tid.x;
	mov.u32 	%r33, %ctaid.x;
	mul.lo.s32 	%r3, %r30, %r33;
	max.u32 	%r4, %r32, 1;
	and.b32  	%r5, %r4, 3;
	setp.lt.u32 	%p2, %r32, 4;
	mov.b32 	%r51, 0;
	@%p2 bra 	$L__BB4_4;
	and.b32  	%r51, %r4, -4;
	neg.s32 	%r50, %r51;
	add.s32 	%r46, %r2, %r3;
	add.s32 	%r49, %r46, %r1;
	shl.b32 	%r9, %r1, 2;
	shl.b32 	%r34, %r1, 1;
	add.s32 	%r48, %r46, %r34;
	mad.lo.s32 	%r47, %r1, 3, %r46;
$L__BB4_3:
	mul.wide.u32 	%rd3, %r46, 4;
	add.s64 	%rd4, %rd1, %rd3;
	ld.global.f32 	%f1, [%rd4];
	cvt.f64.f32 	%fd1, %f1;
	mul.f64 	%fd2, %fd1, 0dBFFB3B645A1CAC08;
	cvt.rn.f32.f64 	%f2, %fd2;
	fma.rn.f32 	%f3, %f2, 0f3BBB989D, 0f3F000000;
	cvt.sat.f32.f32 	%f4, %f3;
	mov.f32 	%f5, 0f4B400001;
	mov.f32 	%f6, 0f437C0000;
	fma.rm.f32 	%f7, %f4, %f6, %f5;
	add.f32 	%f8, %f7, 0fCB40007F;
	neg.f32 	%f9, %f8;
	fma.rn.f32 	%f10, %f2, 0f3FB8AA3B, %f9;
	fma.rn.f32 	%f11, %f2, 0f32A57060, %f10;
	mov.b32 	%r35, %f7;
	shl.b32 	%r36, %r35, 23;
	mov.b32 	%f12, %r36;
	ex2.approx.ftz.f32 	%f13, %f11;
	fma.rn.f32 	%f14, %f13, %f12, 0f3F800000;
	div.rn.f32 	%f15, %f1, %f14;
	st.global.f32 	[%rd4], %f15;
	mul.wide.u32 	%rd5, %r49, 4;
	add.s64 	%rd6, %rd1, %rd5;
	ld.global.f32 	%f16, [%rd6];
	cvt.f64.f32 	%fd3, %f16;
	mul.f64 	%fd4, %fd3, 0dBFFB3B645A1CAC08;
	cvt.rn.f32.f64 	%f17, %fd4;
	fma.rn.f32 	%f18, %f17, 0f3BBB989D, 0f3F000000;
	cvt.sat.f32.f32 	%f19, %f18;
	fma.rm.f32 	%f20, %f19, %f6, %f5;
	add.f32 	%f21, %f20, 0fCB40007F;
	neg.f32 	%f22, %f21;
	fma.rn.f32 	%f23, %f17, 0f3FB8AA3B, %f22;
	fma.rn.f32 	%f24, %f17, 0f32A57060, %f23;
	mov.b32 	%r37, %f20;
	shl.b32 	%r38, %r37, 23;
	mov.b32 	%f25, %r38;
	ex2.approx.ftz.f32 	%f26, %f24;
	fma.rn.f32 	%f27, %f26, %f25, 0f3F800000;
	div.rn.f32 	%f28, %f16, %f27;
	st.global.f32 	[%rd6], %f28;
	mul.wide.u32 	%rd7, %r48, 4;
	add.s64 	%rd8, %rd1, %rd7;
	ld.global.f32 	%f29, [%rd8];
	cvt.f64.f32 	%fd5, %f29;
	mul.f64 	%fd6, %fd5, 0dBFFB3B645A1CAC08;
	cvt.rn.f32.f64 	%f30, %fd6;
	fma.rn.f32 	%f31, %f30, 0f3BBB989D, 0f3F000000;
	cvt.sat.f32.f32 	%f32, %f31;
	fma.rm.f32 	%f33, %f32, %f6, %f5;
	add.f32 	%f34, %f33, 0fCB40007F;
	neg.f32 	%f35, %f34;
	fma.rn.f32 	%f36, %f30, 0f3FB8AA3B, %f35;
	fma.rn.f32 	%f37, %f30, 0f32A57060, %f36;
	mov.b32 	%r39, %f33;
	shl.b32 	%r40, %r39, 23;
	mov.b32 	%f38, %r40;
	ex2.approx.ftz.f32 	%f39, %f37;
	fma.rn.f32 	%f40, %f39, %f38, 0f3F800000;
	div.rn.f32 	%f41, %f29, %f40;
	st.global.f32 	[%rd8], %f41;
	mul.wide.u32 	%rd9, %r47, 4;
	add.s64 	%rd10, %rd1, %rd9;
	ld.global.f32 	%f42, [%rd10];
	cvt.f64.f32 	%fd7, %f42;
	mul.f64 	%fd8, %fd7, 0dBFFB3B645A1CAC08;
	cvt.rn.f32.f64 	%f43, %fd8;
	fma.rn.f32 	%f44, %f43, 0f3BBB989D, 0f3F000000;
	cvt.sat.f32.f32 	%f45, %f44;
	fma.rm.f32 	%f46, %f45, %f6, %f5;
	add.f32 	%f47, %f46, 0fCB40007F;
	neg.f32 	%f48, %f47;
	fma.rn.f32 	%f49, %f43, 0f3FB8AA3B, %f48;
	fma.rn.f32 	%f50, %f43, 0f32A57060, %f49;
	mov.b32 	%r41, %f46;
	shl.b32 	%r42, %r41, 23;
	mov.b32 	%f51, %r42;
	ex2.approx.ftz.f32 	%f52, %f50;
	fma.rn.f32 	%f53, %f52, %f51, 0f3F800000;
	div.rn.f32 	%f54, %f42, %f53;
	st.global.f32 	[%rd10], %f54;
	add.s32 	%r50, %r50, 4;
	add.s32 	%r49, %r49, %r9;
	add.s32 	%r48, %r48, %r9;
	add.s32 	%r47, %r47, %r9;
	add.s32 	%r46, %r46, %r9;
	setp.ne.s32 	%p3, %r50, 0;
	@%p3 bra 	$L__BB4_3;
$L__BB4_4:
	setp.eq.s32 	%p4, %r5, 0;
	@%p4 bra 	$L__BB4_7;
	mad.lo.s32 	%r43, %r1, %r51, %r2;
	add.s32 	%r53, %r43, %r3;
	neg.s32 	%r52, %r5;
$L__BB4_6:
	.pragma "nounroll";
	mul.wide.u32 	%rd11, %r53, 4;
	add.s64 	%rd12, %rd1, %rd11;
	ld.global.f32 	%f55, [%rd12];
	cvt.f64.f32 	%fd9, %f55;
	mul.f64 	%fd10, %fd9, 0dBFFB3B645A1CAC08;
	cvt.rn.f32.f64 	%f56, %fd10;
	fma.rn.f32 	%f57, %f56, 0f3BBB989D, 0f3F000000;
	cvt.sat.f32.f32 	%f58, %f57;
	mov.f32 	%f59, 0f4B400001;
	mov.f32 	%f60, 0f437C0000;
	fma.rm.f32 	%f61, %f58, %f60, %f59;
	add.f32 	%f62, %f61, 0fCB40007F;
	neg.f32 	%f63, %f62;
	fma.rn.f32 	%f64, %f56, 0f3FB8AA3B, %f63;
	fma.rn.f32 	%f65, %f56, 0f32A57060, %f64;
	mov.b32 	%r44, %f61;
	shl.b32 	%r45, %r44, 23;
	mov.b32 	%f66, %r45;
	ex2.approx.ftz.f32 	%f67, %f65;
	fma.rn.f32 	%f68, %f67, %f66, 0f3F800000;
	div.rn.f32 	%f69, %f55, %f68;
	st.global.f32 	[%rd12], %f69;
	add.s32 	%r53, %r53, %r1;
	add.s32 	%r52, %r52, 1;
	setp.ne.s32 	%p5, %r52, 0;
	@%p5 bra 	$L__BB4_6;
$L__BB4_7:
	ret;

}
	// .globl	_Z3addPfS_i
.visible .entry _Z3addPfS_i(
	.param .u64 .ptr .align 1 _Z3addPfS_i_param_0,
	.param .u64 .ptr .align 1 _Z3addPfS_i_param_1,
	.param .u32 _Z3addPfS_i_param_2
)
{
	.reg .pred 	%p<6>;
	.reg .b32 	%r<44>;
	.reg .b32 	%f<16>;
	.reg .b64 	%rd<20>;

	ld.param.u64 	%rd3, [_Z3addPfS_i_param_0];
	ld.param.u64 	%rd4, [_Z3addPfS_i_param_1];
	ld.param.u32 	%r30, [_Z3addPfS_i_param_2];
	cvta.to.global.u64 	%rd1, %rd4;
	cvta.to.global.u64 	%rd2, %rd3;
	mov.u32 	%r1, %ntid.x;
	setp.gt.u32 	%p1, %r1, %r30;
	@%p1 bra 	$L__BB5_7;
	div.u32 	%r32, %r30, %r1;
	mov.u32 	%r2, %tid.x;
	mov.u32 	%r33, %ctaid.x;
	mul.lo.s32 	%r3, %r30, %r33;
	max.u32 	%r4, %r32, 1;
	and.b32  	%r5, %r4, 3;
	setp.lt.u32 	%p2, %r32, 4;
	mov.b32 	%r41, 0;
	@%p2 bra 	$L__BB5_4;
	and.b32  	%r41, %r4, -4;
	neg.s32 	%r40, %r41;
	add.s32 	%r36, %r2, %r3;
	add.s32 	%r39, %r36, %r1;
	shl.b32 	%r9, %r1, 2;
	shl.b32 	%r34, %r1, 1;
	add.s32 	%r38, %r36, %r34;
	mad.lo.s32 	%r37, %r1, 3, %r36;
$L__BB5_3:
	mul.wide.u32 	%rd5, %r36, 4;
	add.s64 	%rd6, %rd2, %rd5;
	ld.global.f32 	%f1, [%rd6];
	add.s64 	%rd7, %rd1, %rd5;
	ld.global.f32 	%f2, [%rd7];
	add.f32 	%f3, %f1, %f2;
	st.global.f32 	[%rd7], %f3;
	mul.wide.u32 	%rd8, %r39, 4;
	add.s64 	%rd9, %rd2, %rd8;
	ld.global.f32 	%f4, [%rd9];
	add.s64 	%rd10, %rd1, %rd8;
	ld.global.f32 	%f5, [%rd10];
	add.f32 	%f6, %f4, %f5;
	st.global.f32 	[%rd10], %f6;
	mul.wide.u32 	%rd11, %r38, 4;
	add.s64 	%rd12, %rd2, %rd11;
	ld.global.f32 	%f7, [%rd12];
	add.s64 	%rd13, %rd1, %rd11;
	ld.global.f32 	%f8, [%rd13];
	add.f32 	%f9, %f7, %f8;
	st.global.f32 	[%rd13], %f9;
	mul.wide.u32 	%rd14, %r37, 4;
	add.s64 	%rd15, %rd2, %rd14;
	ld.global.f32 	%f10, [%rd15];
	add.s64 	%rd16, %rd1, %rd14;
	ld.global.f32 	%f11, [%rd16];
	add.f32 	%f12, %f10, %f11;
	st.global.f32 	[%rd16], %f12;
	add.s32 	%r40, %r40, 4;
	add.s32 	%r39, %r39, %r9;
	add.s32 	%r38, %r38, %r9;
	add.s32 	%r37, %r37, %r9;
	add.s32 	%r36, %r36, %r9;
	setp.ne.s32 	%p3, %r40, 0;
	@%p3 bra 	$L__BB5_3;
$L__BB5_4:
	setp.eq.s32 	%p4, %r5, 0;
	@%p4 bra 	$L__BB5_7;
	mad.lo.s32 	%r35, %r1, %r41, %r2;
	add.s32 	%r43, %r35, %r3;
	neg.s32 	%r42, %r5;
$L__BB5_6:
	.pragma "nounroll";
	mul.wide.u32 	%rd17, %r43, 4;
	add.s64 	%rd18, %rd2, %rd17;
	ld.global.f32 	%f13, [%rd18];
	add.s64 	%rd19, %rd1, %rd17;
	ld.global.f32 	%f14, [%rd19];
	add.f32 	%f15, %f13, %f14;
	st.global.f32 	[%rd19], %f15;
	add.s32 	%r43, %r43, %r1;
	add.s32 	%r42, %r42, 1;
	setp.ne.s32 	%p5, %r42, 0;
	@%p5 bra 	$L__BB5_6;
$L__BB5_7:
	ret;

}
	// .globl	_Z10isnan_testPfii
.visible .entry _Z10isnan_testPfii(
	.param .u64 .ptr .align 1 _Z10isnan_testPfii_param_0,
	.param .u32 _Z10isnan_testPfii_param_1,
	.param .u32 _Z10isnan_testPfii_param_2
)
{
	.local .align 8 .b8 	__local_depot6[8];
	.reg .b64 	%SP;
	.reg .b64 	%SPL;
	.reg .pred 	%p<6>;
	.reg .b32 	%r<19>;
	.reg .b32 	%f<3>;
	.reg .b64 	%rd<9>;

	mov.u64 	%SPL, __local_depot6;
	cvta.local.u64 	%SP, %SPL;
	ld.param.u64 	%rd2, [_Z10isnan_testPfii_param_0];
	ld.param.u32 	%r8, [_Z10isnan_testPfii_param_1];
	ld.param.u32 	%r9, [_Z10isnan_testPfii_param_2];
	mov.u32 	%r10, %tid.x;
	mov.u32 	%r1, %ntid.x;
	mov.u32 	%r11, %ctaid.x;
	mad.lo.s32 	%r17, %r1, %r11, %r10;
	setp.ge.s32 	%p1, %r17, %r8;
	@%p1 bra 	$L__BB6_8;
	setp.lt.s32 	%p2, %r9, 1;
	@%p2 bra 	$L__BB6_8;
	cvta.to.global.u64 	%rd1, %rd2;
	mov.u32 	%r12, %nctaid.x;
	add.s32 	%r3, %r12, %r1;
$L__BB6_3:
	mov.b32 	%r18, 0;
$L__BB6_4:
	mad.lo.s32 	%r14, %r18, %r8, %r17;
	mul.wide.s32 	%rd3, %r14, 4;
	add.s64 	%rd4, %rd1, %rd3;
	ld.global.f32 	%f1, [%rd4];
	abs.f32 	%f2, %f1;
	setp.nan.f32 	%p3, %f2, %f2;
	@%p3 bra 	$L__BB6_7;
	add.s32 	%r18, %r18, 1;
	setp.ne.s32 	%p4, %r18, %r9;
	@%p4 bra 	$L__BB6_4;
	add.s32 	%r17, %r3, %r17;
	setp.lt.s32 	%p5, %r17, %r8;
	@%p5 bra 	$L__BB6_3;
	bra.uni 	$L__BB6_8;
$L__BB6_7:
	add.u64 	%rd5, %SP, 0;
	add.u64 	%rd6, %SPL, 0;
	st.local.v2.u32 	[%rd6], {%r18, %r17};
	mov.u64 	%rd7, $str;
	cvta.global.u64 	%rd8, %rd7;
	{ // callseq 0, 0
	.param .b64 param0;
	st.param.b64 	[param0], %rd8;
	.param .b64 param1;
	st.param.b64 	[param1], %rd5;
	.param .b32 retval0;
	call.uni (retval0), 
	vprintf, 
	(
	param0, 
	param1
	);
	ld.param.b32 	%r15, [retval0];
	} // callseq 0
$L__BB6_8:
	ret;

}


// ===== COMPILED SASS (sm_100) =====

	.target	sm_100

	.elftype	@"ET_EXEC"


//--------------------- .note.nv.tkinfo           --------------------------
	.section	.note.nv.tkinfo,"",@"SHT_NOTE"
	.sectionflags	@"SHF_NOTE_NV_TKINFO"
	.tkinfo
        /*0018*/ 	.word	0x00000002
        /*0030*/ 	.string	""
        /*0030*/ 	.string	"ptxas"
        /*0030*/ 	.string	"Cuda compilation tools, release 13.0, V13.0.88"
        /*0030*/ 	.string	"Build cuda_13.0.r13.0/compiler.36424714_0"
        /*0030*/ 	.string	"-arch sm_100 -m 64 "



//--------------------- .note.nv.cuinfo           --------------------------
	.section	.note.nv.cuinfo,"",@"SHT_NOTE"
	.sectionflags	@"SHF_NOTE_NV_CUINFO"
        /*0018*/ 	.short	0x0002
        /*001a*/ 	.short	0x0064
        /*001c*/ 	.short	0x0082
	.zero		2


//--------------------- .nv.info                  --------------------------
	.section	.nv.info,"",@"SHT_CUDA_INFO"
	.align	4


	//----- nvinfo : EIATTR_REGCOUNT
	.align		4
        /*0000*/ 	.byte	0x04, 0x2f
        /*0002*/ 	.short	(.L_2 - .L_1)
	.align		4
.L_1:
        /*0004*/ 	.word	index@(_Z9layernormPfS_iS_S_)
        /*0008*/ 	.word	0x00000028


	//----- nvinfo : EIATTR_FRAME_SIZE
	.align		4
.L_2:
        /*000c*/ 	.byte	0x04, 0x11
        /*000e*/ 	.short	(.L_4 - .L_3)
	.align		4
.L_3:
        /*0010*/ 	.word	index@($__internal_4_$__cuda_sm3x_div_rn_noftz_f32_slowpath)
        /*0014*/ 	.word	0x00000000


	//----- nvinfo : EIATTR_FRAME_SIZE
	.align		4
.L_4:
        /*0018*/ 	.byte	0x04, 0x11
        /*001a*/ 	.short	(.L_6 - .L_5)
	.align		4
.L_5:
        /*001c*/ 	.word	index@($__internal_3_$__cuda_sm20_dsqrt_rn_f64_mediumpath_v1)
        /*0020*/ 	.word	0x00000000


	//----- nvinfo : EIATTR_FRAME_SIZE
	.align		4
.L_6:
        /*0024*/ 	.byte	0x04, 0x11
        /*0026*/ 	.short	(.L_8 - .L_7)
	.align		4
.L_7:
        /*0028*/ 	.word	index@($__internal_2_$__cuda_sm20_dblrcp_rn_slowpath_v3)
        /*002c*/ 	.word	0x00000000


	//----- nvinfo : EIATTR_FRAME_SIZE
	.align		4
.L_8:
        /*0030*/ 	.byte	0x04, 0x11
        /*0032*/ 	.short	(.L_10 - .L_9)
	.align		4
.L_9:
        /*0034*/ 	.word	index@(_Z9layernormPfS_iS_S_)
        /*0038*/ 	.word	0x00000000


	//----- nvinfo : EIATTR_REGCOUNT
	.align		4
.L_10:
        /*003c*/ 	.byte	0x04, 0x2f
        /*003e*/ 	.short	(.L_12 - .L_11)
	.align		4
.L_11:
        /*0040*/ 	.word	index@(_Z6matmulPKfS0_Pfiii)
        /*0044*/ 	.word	0x00000020


	//----- nvinfo : EIATTR_FRAME_SIZE
	.align		4
.L_12:
        /*0048*/ 	.byte	0x04, 0x11
        /*004a*/ 	.short	(.L_14 - .L_13)
	.align		4
.L_13:
        /*004c*/ 	.word	index@(_Z6matmulPKfS0_Pfiii)
        /*0050*/ 	.word	0x00000000


	//----- nvinfo : EIATTR_REGCOUNT
	.align		4
.L_14:
        /*0054*/ 	.byte	0x04, 0x2f
        /*0056*/ 	.short	(.L_16 - .L_15)
	.align		4
.L_15:
        /*0058*/ 	.word	index@(_Z11matmul_biasPKfS0_PfS1_iii)
        /*005c*/ 	.word	0x00000020


	//----- nvinfo : EIATTR_FRAME_SIZE
	.align		4
.L_16:
        /*0060*/ 	.byte	0x04, 0x11
        /*0062*/ 	.short	(.L_18 - .L_17)
	.align		4
.L_17:
        /*0064*/ 	.word	index@(_Z11matmul_biasPKfS0_PfS1_iii)
        /*0068*/ 	.word	0x00000000


	//----- nvinfo : EIATTR_REGCOUNT
	.align		4
.L_18:
        /*006c*/ 	.byte	0x04, 0x2f
        /*006e*/ 	.short	(.L_20 - .L_19)
	.align		4
.L_19:
        /*0070*/ 	.word	index@(_Z4QK_VPKfS0_Pfii)
        /*0074*/ 	.word	0x0000001e


	//----- nvinfo : EIATTR_FRAME_SIZE
	.align		4
.L_20:
        /*0078*/ 	.byte	0x04, 0x11
        /*007a*/ 	.short	(.L_22 - .L_21)
	.align		4
.L_21:
        /*007c*/ 	.word	index@($__internal_1_$__cuda_sm3x_div_rn_noftz_f32_slowpath)
        /*0080*/ 	.word	0x00000000


	//----- nvinfo : EIATTR_FRAME_SIZE
	.align		4
.L_22:
        /*0084*/ 	.byte	0x04, 0x11
        /*0086*/ 	.short	(.L_24 - .L_23)
	.align		4
.L_23:
        /*0088*/ 	.word	index@(_Z4QK_VPKfS0_Pfii)
        /*008c*/ 	.word	0x00000000


	//----- nvinfo : EIATTR_REGCOUNT
	.align		4
.L_24:
        /*0090*/ 	.byte	0x04, 0x2f
        /*0092*/ 	.short	(.L_26 - .L_25)
	.align		4
.L_25:
        /*0094*/ 	.word	index@(_Z4geluPfi)
        /*0098*/ 	.word	0x0000001d


	//----- nvinfo : EIATTR_FRAME_SIZE
	.align		4
.L_26:
        /*009c*/ 	.byte	0x04, 0x11
        /*009e*/ 	.short	(.L_28 - .L_27)
	.align		4
.L_27:
        /*00a0*/ 	.word	index@($__internal_0_$__cuda_sm3x_div_rn_noftz_f32_slowpath)
        /*00a4*/ 	.word	0x00000000


	//----- nvinfo : EIATTR_FRAME_SIZE
	.align		4
.L_28:
        /*00a8*/ 	.byte	0x04, 0x11
        /*00aa*/ 	.short	(.L_30 - .L_29)
	.align		4
.L_29:
        /*00ac*/ 	.word	index@(_Z4geluPfi)
        /*00b0*/ 	.word	0x00000000


	//----- nvinfo : EIATTR_REGCOUNT
	.align		4
.L_30:
        /*00b4*/ 	.byte	0x04, 0x2f
        /*00b6*/ 	.short	(.L_32 - .L_31)
	.align		4
.L_31:
        /*00b8*/ 	.word	index@(_Z3addPfS_i)
        /*00bc*/ 	.word	0x00000020


	//----- nvinfo : EIATTR_FRAME_SIZE
	.align		4
.L_32:
        /*00c0*/ 	.byte	0x04, 0x11
        /*00c2*/ 	.short	(.L_34 - .L_33)
	.align		4
.L_33:
        /*00c4*/ 	.word	index@(_Z3addPfS_i)
        /*00c8*/ 	.word	0x00000000


	//----- nvinfo : EIATTR_REGCOUNT
	.align		4
.L_34:
        /*00cc*/ 	.byte	0x04, 0x2f
        /*00ce*/ 	.short	(.L_36 - .L_35)
	.align		4
.L_35:
        /*00d0*/ 	.word	index@(_Z10isnan_testPfii)
        /*00d4*/ 	.word	0x00000018


	//----- nvinfo : EIATTR_FRAME_SIZE
	.align		4
.L_36:
        /*00d8*/ 	.byte	0x04, 0x11
        /*00da*/ 	.short	(.L_38 - .L_37)
	.align		4
.L_37:
        /*00dc*/ 	.word	index@(_Z10isnan_testPfii)
        /*00e0*/ 	.word	0x00000008


	//----- nvinfo : EIATTR_MIN_STACK_SIZE
	.align		4
.L_38:
        /*00e4*/ 	.byte	0x04, 0x12
        /*00e6*/ 	.short	(.L_40 - .L_39)
	.align		4
.L_39:
        /*00e8*/ 	.word	index@(_Z10isnan_testPfii)
        /*00ec*/ 	.word	0x00000008


	//----- nvinfo : EIATTR_MIN_STACK_SIZE
	.align		4
.L_40:
        /*00f0*/ 	.byte	0x04, 0x12
        /*00f2*/ 	.short	(.L_42 - .L_41)
	.align		4
.L_41:
        /*00f4*/ 	.word	index@(_Z3addPfS_i)
        /*00f8*/ 	.word	0x00000000


	//----- nvinfo : EIATTR_MIN_STACK_SIZE
	.align		4
.L_42:
        /*00fc*/ 	.byte	0x04, 0x12
        /*00fe*/ 	.short	(.L_44 - .L_43)
	.align		4
.L_43:
        /*0100*/ 	.word	index@(_Z4geluPfi)
        /*0104*/ 	.word	0x00000000


	//----- nvinfo : EIATTR_MIN_STACK_SIZE
	.align		4
.L_44:
        /*0108*/ 	.byte	0x04, 0x12
        /*010a*/ 	.short	(.L_46 - .L_45)
	.align		4
.L_45:
        /*010c*/ 	.word	index@(_Z4QK_VPKfS0_Pfii)
        /*0110*/ 	.word	0x00000000


	//----- nvinfo : EIATTR_MIN_STACK_SIZE
	.align		4
.L_46:
        /*0114*/ 	.byte	0x04, 0x12
        /*0116*/ 	.short	(.L_48 - .L_47)
	.align		4
.L_47:
        /*0118*/ 	.word	index@(_Z11matmul_biasPKfS0_PfS1_iii)
        /*011c*/ 	.word	0x00000000


	//----- nvinfo : EIATTR_MIN_STACK_SIZE
	.align		4
.L_48:
        /*0120*/ 	.byte	0x04, 0x12
        /*0122*/ 	.short	(.L_50 - .L_49)
	.align		4
.L_49:
        /*0124*/ 	.word	index@(_Z6matmulPKfS0_Pfiii)
        /*0128*/ 	.word	0x00000000


	//----- nvinfo : EIATTR_MIN_STACK_SIZE
	.align		4
.L_50:
        /*012c*/ 	.byte	0x04, 0x12
        /*012e*/ 	.short	(.L_52 - .L_51)
	.align		4
.L_51:
        /*0130*/ 	.word	index@(_Z9layernormPfS_iS_S_)
        /*0134*/ 	.word	0x00000000
.L_52:


//--------------------- .nv.compat                --------------------------
	.section	.nv.compat,"",@"SHT_CUDA_COMPAT_INFO"
	.align	4
        /*0000*/ 	.byte	0x02, 0x09, 0x00, 0x00, 0x02, 0x02, 0x01, 0x00, 0x02, 0x05, 0x05, 0x00, 0x03, 0x07, 0x01, 0x01
        /*0010*/ 	.byte	0x02, 0x03, 0x00, 0x00, 0x02, 0x06, 0x01, 0x00, 0x04, 0x0b, 0x08, 0x00, 0x01, 0x00, 0x00, 0x00
        /*0020*/ 	.byte	0x00, 0x00, 0x00, 0x00


//--------------------- .nv.info._Z10isnan_testPfii --------------------------
	.section	.nv.info._Z10isnan_testPfii,"",@"SHT_CUDA_INFO"
	.sectionflags	@""
	.align	4


	//----- nvinfo : EIATTR_CUDA_API_VERSION
	.align		4
        /*0000*/ 	.byte	0x04, 0x37
        /*0002*/ 	.short	(.L_54 - .L_53)
.L_53:
        /*0004*/ 	.word	0x00000082


	//----- nvinfo : EIATTR_KPARAM_INFO
	.align		4
.L_54:
        /*0008*/ 	.byte	0x04, 0x17
        /*000a*/ 	.short	(.L_56 - .L_55)
.L_55:
        /*000c*/ 	.word	0x00000000
        /*0010*/ 	.short	0x0002
        /*0012*/ 	.short	0x000c
        /*0014*/ 	.byte	0x00, 0xf0, 0x11, 0x00


	//----- nvinfo : EIATTR_KPARAM_INFO
	.align		4
.L_56:
        /*0018*/ 	.byte	0x04, 0x17
        /*001a*/ 	.short	(.L_58 - .L_57)
.L_57:
        /*001c*/ 	.word	0x00000000
        /*0020*/ 	.short	0x0001
        /*0022*/ 	.short	0x0008
        /*0024*/ 	.byte	0x00, 0xf0, 0x11, 0x00


	//----- nvinfo : EIATTR_KPARAM_INFO
	.align		4
.L_58:
        /*0028*/ 	.byte	0x04, 0x17
        /*002a*/ 	.short	(.L_60 - .L_59)
.L_59:
        /*002c*/ 	.word	0x00000000
        /*0030*/ 	.short	0x0000
        /*0032*/ 	.short	0x0000
        /*0034*/ 	.byte	0x00, 0xf5, 0x21, 0x00


	//----- nvinfo : EIATTR_SPARSE_MMA_MASK
	.align		4
.L_60:
        /*0038*/ 	.byte	0x03, 0x50
        /*003a*/ 	.short	0x0000


	//----- nvinfo : EIATTR_MAXREG_COUNT
	.align		4
        /*003c*/ 	.byte	0x03, 0x1b
        /*003e*/ 	.short	0x00ff


	//----- nvinfo : EIATTR_EXTERNS
	.align		4
        /*0040*/ 	.byte	0x04, 0x0f
        /*0042*/ 	.short	(.L_62 - .L_61)


	//   ....[0]....
	.align		4
.L_61:
        /*0044*/ 	.word	index@(vprintf)


	//----- nvinfo : EIATTR_MERCURY_ISA_VERSION
	.align		4
.L_62:
        /*0048*/ 	.byte	0x03, 0x5f
        /*004a*/ 	.short	0x0101


	//----- nvinfo : EIATTR_VRC_CTA_INIT_COUNT
	.align		4
        /*004c*/ 	.byte	0x02, 0x4a
	.zero		1
	.zero		1


	//----- nvinfo : EIATTR_SYSCALL_OFFSETS
	.align		4
        /*0050*/ 	.byte	0x04, 0x46
        /*0052*/ 	.short	(.L_64 - .L_63)


	//   ....[0]....
.L_63:
        /*0054*/ 	.word	0x000002f0


	//----- nvinfo : EIATTR_EXIT_INSTR_OFFSETS
	.align		4
.L_64:
        /*0058*/ 	.byte	0x04, 0x1c
        /*005a*/ 	.short	(.L_66 - .L_65)


	//   ....[0]....
.L_65:
        /*005c*/ 	.word	0x000000c0


	//   ....[1]....
        /*0060*/ 	.word	0x000000f0


	//   ....[2]....
        /*0064*/ 	.word	0x00000260


	//   ....[3]....
        /*0068*/ 	.word	0x00000300


	//----- nvinfo : EIATTR_CRS_STACK_SIZE
	.align		4
.L_66:
        /*006c*/ 	.byte	0x04, 0x1e
        /*006e*/ 	.short	(.L_68 - .L_67)
.L_67:
        /*0070*/ 	.word	0x00000000


	//----- nvinfo : EIATTR_CBANK_PARAM_SIZE
	.align		4
.L_68:
        /*0074*/ 	.byte	0x03, 0x19
        /*0076*/ 	.short	0x0010


	//----- nvinfo : EIATTR_PARAM_CBANK
	.align		4
        /*0078*/ 	.byte	0x04, 0x0a
        /*007a*/ 	.short	(.L_70 - .L_69)
	.align		4
.L_69:
        /*007c*/ 	.word	index@(.nv.constant0._Z10isnan_testPfii)
        /*0080*/ 	.short	0x0380
        /*0082*/ 	.short	0x0010


	//----- nvinfo : EIATTR_SW_WAR
	.align		4
.L_70:
        /*0084*/ 	.byte	0x04, 0x36
        /*0086*/ 	.short	(.L_72 - .L_71)
.L_71:
        /*0088*/ 	.word	0x00000008
.L_72:


//--------------------- .nv.info._Z3addPfS_i      --------------------------
	.section	.nv.info._Z3addPfS_i,"",@"SHT_CUDA_INFO"
	.sectionflags	@""
	.align	4


	//----- nvinfo : EIATTR_CUDA_API_VERSION
	.align		4
        /*0000*/ 	.byte	0x04, 0x37
        /*0002*/ 	.short	(.L_74 - .L_73)
.L_73:
        /*0004*/ 	.word	0x00000082


	//----- nvinfo : EIATTR_KPARAM_INFO
	.align		4
.L_74:
        /*0008*/ 	.byte	0x04, 0x17
        /*000a*/ 	.short	(.L_76 - .L_75)
.L_75:
        /*000c*/ 	.word	0x00000000
        /*0010*/ 	.short	0x0002
        /*0012*/ 	.short	0x0010
        /*0014*/ 	.byte	0x00, 0xf0, 0x11, 0x00


	//----- nvinfo : EIATTR_KPARAM_INFO
	.align		4
.L_76:
        /*0018*/ 	.byte	0x04, 0x17
        /*001a*/ 	.short	(.L_78 - .L_77)
.L_77:
        /*001c*/ 	.word	0x00000000
        /*0020*/ 	.short	0x0001
        /*0022*/ 	.short	0x0008
        /*0024*/ 	.byte	0x00, 0xf5, 0x21, 0x00


	//----- nvinfo : EIATTR_KPARAM_INFO
	.align		4
.L_78:
        /*0028*/ 	.byte	0x04, 0x17
        /*002a*/ 	.short	(.L_80 - .L_79)
.L_79:
        /*002c*/ 	.word	0x00000000
        /*0030*/ 	.short	0x0000
        /*0032*/ 	.short	0x0000
        /*0034*/ 	.byte	0x00, 0xf5, 0x21, 0x00


	//----- nvinfo : EIATTR_SPARSE_MMA_MASK
	.align		4
.L_80:
        /*0038*/ 	.byte	0x03, 0x50
        /*003a*/ 	.short	0x0000


	//----- nvinfo : EIATTR_MAXREG_COUNT
	.align		4
        /*003c*/ 	.byte	0x03, 0x1b
        /*003e*/ 	.short	0x00ff


	//----- nvinfo : EIATTR_MERCURY_ISA_VERSION
	.align		4
        /*0040*/ 	.byte	0x03, 0x5f
        /*0042*/ 	.short	0x0101


	//----- nvinfo : EIATTR_VRC_CTA_INIT_COUNT
	.align		4
        /*0044*/ 	.byte	0x02, 0x4a
	.zero		1
	.zero		1


	//----- nvinfo : EIATTR_EXIT_INSTR_OFFSETS
	.align		4
        /*0048*/ 	.byte	0x04, 0x1c
        /*004a*/ 	.short	(.L_82 - .L_81)


	//   ....[0]....
.L_81:
        /*004c*/ 	.word	0x00000040


	//   ....[1]....
        /*0050*/ 	.word	0x00001040


	//   ....[2]....
        /*0054*/ 	.word	0x00001140


	//----- nvinfo : EIATTR_CBANK_PARAM_SIZE
	.align		4
.L_82:
        /*0058*/ 	.byte	0x03, 0x19
        /*005a*/ 	.short	0x0014


	//----- nvinfo : EIATTR_PARAM_CBANK
	.align		4
        /*005c*/ 	.byte	0x04, 0x0a
        /*005e*/ 	.short	(.L_84 - .L_83)
	.align		4
.L_83:
        /*0060*/ 	.word	index@(.nv.constant0._Z3addPfS_i)
        /*0064*/ 	.short	0x0380
        /*0066*/ 	.short	0x0014


	//----- nvinfo : EIATTR_SW_WAR
	.align		4
.L_84:
        /*0068*/ 	.byte	0x04, 0x36
        /*006a*/ 	.short	(.L_86 - .L_85)
.L_85:
        /*006c*/ 	.word	0x00000008
.L_86:


//--------------------- .nv.info._Z4geluPfi       --------------------------
	.section	.nv.info._Z4geluPfi,"",@"SHT_CUDA_INFO"
	.sectionflags	@""
	.align	4


	//----- nvinfo : EIATTR_CUDA_API_VERSION
	.align		4
        /*0000*/ 	.byte	0x04, 0x37
        /*0002*/ 	.short	(.L_88 - .L_87)
.L_87:
        /*0004*/ 	.word	0x00000082


	//----- nvinfo : EIATTR_KPARAM_INFO
	.align		4
.L_88:
        /*0008*/ 	.byte	0x04, 0x17
        /*000a*/ 	.short	(.L_90 - .L_89)
.L_89:
        /*000c*/ 	.word	0x00000000
        /*0010*/ 	.short	0x0001
        /*0012*/ 	.short	0x0008
        /*0014*/ 	.byte	0x00, 0xf0, 0x11, 0x00


	//----- nvinfo : EIATTR_KPARAM_INFO
	.align		4
.L_90:
        /*0018*/ 	.byte	0x04, 0x17
        /*001a*/ 	.short	(.L_92 - .L_91)
.L_91:
        /*001c*/ 	.word	0x00000000
        /*0020*/ 	.short	0x0000
        /*0022*/ 	.short	0x0000
        /*0024*/ 	.byte	0x00, 0xf5, 0x21, 0x00


	//----- nvinfo : EIATTR_SPARSE_MMA_MASK
	.align		4
.L_92:
        /*0028*/ 	.byte	0x03, 0x50
        /*002a*/ 	.short	0x0000


	//----- nvinfo : EIATTR_MAXREG_COUNT
	.align		4
        /*002c*/ 	.byte	0x03, 0x1b
        /*002e*/ 	.short	0x00ff


	//----- nvinfo : EIATTR_MERCURY_ISA_VERSION
	.align		4
        /*0030*/ 	.byte	0x03, 0x5f
        /*0032*/ 	.short	0x0101


	//----- nvinfo : EIATTR_VRC_CTA_INIT_COUNT
	.align		4
        /*0034*/ 	.byte	0x02, 0x4a
	.zero		1
	.zero		1


	//----- nvinfo : EIATTR_EXIT_INSTR_OFFSETS
	.align		4
        /*0038*/ 	.byte	0x04, 0x1c
        /*003a*/ 	.short	(.L_94 - .L_93)


	//   ....[0]....
.L_93:
        /*003c*/ 	.word	0x00000040


	//   ....[1]....
        /*0040*/ 	.word	0x00000aa0


	//   ....[2]....
        /*0044*/ 	.word	0x00000d30


	//----- nvinfo : EIATTR_CRS_STACK_SIZE
	.align		4
.L_94:
        /*0048*/ 	.byte	0x04, 0x1e
        /*004a*/ 	.short	(.L_96 - .L_95)
.L_95:
        /*004c*/ 	.word	0x00000000


	//----- nvinfo : EIATTR_CBANK_PARAM_SIZE
	.align		4
.L_96:
        /*0050*/ 	.byte	0x03, 0x19
        /*0052*/ 	.short	0x000c


	//----- nvinfo : EIATTR_PARAM_CBANK
	.align		4
        /*0054*/ 	.byte	0x04, 0x0a
        /*0056*/ 	.short	(.L_98 - .L_97)
	.align		4
.L_97:
        /*0058*/ 	.word	index@(.nv.constant0._Z4geluPfi)
        /*005c*/ 	.short	0x0380
        /*005e*/ 	.short	0x000c


	//----- nvinfo : EIATTR_SW_WAR
	.align		4
.L_98:
        /*0060*/ 	.byte	0x04, 0x36
        /*0062*/ 	.short	(.L_100 - .L_99)
.L_99:
        /*0064*/ 	.word	0x00000008
.L_100:


//--------------------- .nv.info._Z4QK_VPKfS0_Pfii --------------------------
	.section	.nv.info._Z4QK_VPKfS0_Pfii,"",@"SHT_CUDA_INFO"
	.sectionflags	@""
	.align	4


	//----- nvinfo : EIATTR_CUDA_API_VERSION
	.align		4
        /*0000*/ 	.byte	0x04, 0x37
        /*0002*/ 	.short	(.L_102 - .L_101)
.L_101:
        /*0004*/ 	.word	0x00000082


	//----- nvinfo : EIATTR_KPARAM_INFO
	.align		4
.L_102:
        /*0008*/ 	.byte	0x04, 0x17
        /*000a*/ 	.short	(.L_104 - .L_103)
.L_103:
        /*000c*/ 	.word	0x00000000
        /*0010*/ 	.short	0x0004
        /*0012*/ 	.short	0x001c
        /*0014*/ 	.byte	0x00, 0xf0, 0x11, 0x00


	//----- nvinfo : EIATTR_KPARAM_INFO
	.align		4
.L_104:
        /*0018*/ 	.byte	0x04, 0x17
        /*001a*/ 	.short	(.L_106 - .L_105)
.L_105:
        /*001c*/ 	.word	0x00000000
        /*0020*/ 	.short	0x0003
        /*0022*/ 	.short	0x0018
        /*0024*/ 	.byte	0x00, 0xf0, 0x11, 0x00


	//----- nvinfo : EIATTR_KPARAM_INFO
	.align		4
.L_106:
        /*0028*/ 	.byte	0x04, 0x17
        /*002a*/ 	.short	(.L_108 - .L_107)
.L_107:
        /*002c*/ 	.word	0x00000000
        /*0030*/ 	.short	0x0002
        /*0032*/ 	.short	0x0010
        /*0034*/ 	.byte	0x00, 0xf5, 0x21, 0x00


	//----- nvinfo : EIATTR_KPARAM_INFO
	.align		4
.L_108:
        /*0038*/ 	.byte	0x04, 0x17
        /*003a*/ 	.short	(.L_110 - .L_109)
.L_109:
        /*003c*/ 	.word	0x00000000
        /*0040*/ 	.short	0x0001
        /*0042*/ 	.short	0x0008
        /*0044*/ 	.byte	0x00, 0xf5, 0x21, 0x00


	//----- nvinfo : EIATTR_KPARAM_INFO
	.align		4
.L_110:
        /*0048*/ 	.byte	0x04, 0x17
        /*004a*/ 	.short	(.L_112 - .L_111)
.L_111:
        /*004c*/ 	.word	0x00000000
        /*0050*/ 	.short	0x0000
        /*0052*/ 	.short	0x0000
        /*0054*/ 	.byte	0x00, 0xf5, 0x21, 0x00


	//----- nvinfo : EIATTR_SPARSE_MMA_MASK
	.align		4
.L_112:
        /*0058*/ 	.byte	0x03, 0x50
        /*005a*/ 	.short	0x0000


	//----- nvinfo : EIATTR_MAXREG_COUNT
	.align		4
        /*005c*/ 	.byte	0x03, 0x1b
        /*005e*/ 	.short	0x00ff


	//----- nvinfo : EIATTR_NUM_BARRIERS
	.align		4
        /*0060*/ 	.byte	0x02, 0x4c
        /*0062*/ 	.byte	0x01
	.zero		1


	//----- nvinfo : EIATTR_MERCURY_ISA_VERSION
	.align		4
        /*0064*/ 	.byte	0x03, 0x5f
        /*0066*/ 	.short	0x0101


	//----- nvinfo : EIATTR_VRC_CTA_INIT_COUNT
	.align		4
        /*0068*/ 	.byte	0x02, 0x4a
	.zero		1
	.zero		1


	//----- nvinfo : EIATTR_EXIT_INSTR_OFFSETS
	.align		4
        /*006c*/ 	.byte	0x04, 0x1c
        /*006e*/ 	.short	(.L_114 - .L_113)


	//   ....[0]....
.L_113:
        /*0070*/ 	.word	0x000000c0


	//   ....[1]....
        /*0074*/ 	.word	0x00000b60


	//----- nvinfo : EIATTR_CRS_STACK_SIZE
	.align		4
.L_114:
        /*0078*/ 	.byte	0x04, 0x1e
        /*007a*/ 	.short	(.L_116 - .L_115)
.L_115:
        /*007c*/ 	.word	0x00000000


	//----- nvinfo : EIATTR_CBANK_PARAM_SIZE
	.align		4
.L_116:
        /*0080*/ 	.byte	0x03, 0x19
        /*0082*/ 	.short	0x0020


	//----- nvinfo : EIATTR_PARAM_CBANK
	.align		4
        /*0084*/ 	.byte	0x04, 0x0a
        /*0086*/ 	.short	(.L_118 - .L_117)
	.align		4
.L_117:
        /*0088*/ 	.word	index@(.nv.constant0._Z4QK_VPKfS0_Pfii)
        /*008c*/ 	.short	0x0380
        /*008e*/ 	.short	0x0020


	//----- nvinfo : EIATTR_SW_WAR
	.align		4
.L_118:
        /*0090*/ 	.byte	0x04, 0x36
        /*0092*/ 	.short	(.L_120 - .L_119)
.L_119:
        /*0094*/ 	.word	0x00000008
.L_120:


//--------------------- .nv.info._Z11matmul_biasPKfS0_PfS1_iii --------------------------
	.section	.nv.info._Z11matmul_biasPKfS0_PfS1_iii,"",@"SHT_CUDA_INFO"
	.sectionflags	@""
	.align	4


	//----- nvinfo : EIATTR_CUDA_API_VERSION
	.align		4
        /*0000*/ 	.byte	0x04, 0x37
        /*0002*/ 	.short	(.L_122 - .L_121)
.L_121:
        /*0004*/ 	.word	0x00000082


	//----- nvinfo : EIATTR_KPARAM_INFO
	.align		4
.L_122:
        /*0008*/ 	.byte	0x04, 0x17
        /*000a*/ 	.short	(.L_124 - .L_123)
.L_123:
        /*000c*/ 	.word	0x00000000
        /*0010*/ 	.short	0x0006
        /*0012*/ 	.short	0x0028
        /*0014*/ 	.byte	0x00, 0xf0, 0x11, 0x00


	//----- nvinfo : EIATTR_KPARAM_INFO
	.align		4
.L_124:
        /*0018*/ 	.byte	0x04, 0x17
        /*001a*/ 	.short	(.L_126 - .L_125)
.L_125:
        /*001c*/ 	.word	0x00000000
        /*0020*/ 	.short	0x0005
        /*0022*/ 	.short	0x0024
        /*0024*/ 	.byte	0x00, 0xf0, 0x11, 0x00


	//----- nvinfo : EIATTR_KPARAM_INFO
	.align		4
.L_126:
        /*0028*/ 	.byte	0x04, 0x17
        /*002a*/ 	.short	(.L_128 - .L_127)
.L_127:
        /*002c*/ 	.word	0x00000000
        /*0030*/ 	.short	0x0004
        /*0032*/ 	.short	0x0020
        /*0034*/ 	.byte	0x00, 0xf0, 0x11, 0x00


	//----- nvinfo : EIATTR_KPARAM_INFO
	.align		4
.L_128:
        /*0038*/ 	.byte	0x04, 0x17
        /*003a*/ 	.short	(.L_130 - .L_129)
.L_129:
        /*003c*/ 	.word	0x00000000
        /*0040*/ 	.short	0x0003
        /*0042*/ 	.short	0x0018
        /*0044*/ 	.byte	0x00, 0xf5, 0x21, 0x00


	//----- nvinfo : EIATTR_KPARAM_INFO
	.align		4
.L_130:
        /*0048*/ 	.byte	0x04, 0x17
        /*004a*/ 	.short	(.L_132 - .L_131)
.L_131:
        /*004c*/ 	.word	0x00000000
        /*0050*/ 	.short	0x0002
        /*0052*/ 	.short	0x0010
        /*0054*/ 	.byte	0x00, 0xf5, 0x21, 0x00


	//----- nvinfo : EIATTR_KPARAM_INFO
	.align		4
.L_132:
        /*0058*/ 	.byte	0x04, 0x17
        /*005a*/ 	.short	(.L_134 - .L_133)
.L_133:
        /*005c*/ 	.word	0x00000000
        /*0060*/ 	.short	0x0001
        /*0062*/ 	.short	0x0008
        /*0064*/ 	.byte	0x00, 0xf5, 0x21, 0x00


	//----- nvinfo : EIATTR_KPARAM_INFO
	.align		4
.L_134:
        /*0068*/ 	.byte	0x04, 0x17
        /*006a*/ 	.short	(.L_136 - .L_135)
.L_135:
        /*006c*/ 	.word	0x00000000
        /*0070*/ 	.short	0x0000
        /*0072*/ 	.short	0x0000
        /*0074*/ 	.byte	0x00, 0xf5, 0x21, 0x00


	//----- nvinfo : EIATTR_SPARSE_MMA_MASK
	.align		4
.L_136:
        /*0078*/ 	.byte	0x03, 0x50
        /*007a*/ 	.short	0x0000


	//----- nvinfo : EIATTR_MAXREG_COUNT
	.align		4
        /*007c*/ 	.byte	0x03, 0x1b
        /*007e*/ 	.short	0x00ff


	//----- nvinfo : EIATTR_NUM_BARRIERS
	.align		4
        /*0080*/ 	.byte	0x02, 0x4c
        /*0082*/ 	.byte	0x01
	.zero		1


	//----- nvinfo : EIATTR_MERCURY_ISA_VERSION
	.align		4
        /*0084*/ 	.byte	0x03, 0x5f
        /*0086*/ 	.short	0x0101


	//----- nvinfo : EIATTR_VRC_CTA_INIT_COUNT
	.align		4
        /*0088*/ 	.byte	0x02, 0x4a
	.zero		1
	.zero		1


	//----- nvinfo : EIATTR_EXIT_INSTR_OFFSETS
	.align		4
        /*008c*/ 	.byte	0x04, 0x1c
        /*008e*/ 	.short	(.L_138 - .L_137)


	//   ....[0]....
.L_137:
        /*0090*/ 	.word	0x000000c0


	//   ....[1]....
        /*0094*/ 	.word	0x00000810


	//----- nvinfo : EIATTR_CBANK_PARAM_SIZE
	.align		4
.L_138:
        /*0098*/ 	.byte	0x03, 0x19
        /*009a*/ 	.short	0x002c


	//----- nvinfo : EIATTR_PARAM_CBANK
	.align		4
        /*009c*/ 	.byte	0x04, 0x0a
        /*009e*/ 	.short	(.L_140 - .L_139)
	.align		4
.L_139:
        /*00a0*/ 	.word	index@(.nv.constant0._Z11matmul_biasPKfS0_PfS1_iii)
        /*00a4*/ 	.short	0x0380
        /*00a6*/ 	.short	0x002c


	//----- nvinfo : EIATTR_SW_WAR
	.align		4
.L_140:
        /*00a8*/ 	.byte	0x04, 0x36
        /*00aa*/ 	.short	(.L_142 - .L_141)
.L_141:
        /*00ac*/ 	.word	0x00000008
.L_142:


//--------------------- .nv.info._Z6matmulPKfS0_Pfiii --------------------------
	.section	.nv.info._Z6matmulPKfS0_Pfiii,"",@"SHT_CUDA_INFO"
	.sectionflags	@""
	.align	4


	//----- nvinfo : EIATTR_CUDA_API_VERSION
	.align		4
        /*0000*/ 	.byte	0x04, 0x37
        /*0002*/ 	.short	(.L_144 - .L_143)
.L_143:
        /*0004*/ 	.word	0x00000082


	//----- nvinfo : EIATTR_KPARAM_INFO
	.align		4
.L_144:
        /*0008*/ 	.byte	0x04, 0x17
        /*000a*/ 	.short	(.L_146 - .L_145)
.L_145:
        /*000c*/ 	.word	0x00000000
        /*0010*/ 	.short	0x0005
        /*0012*/ 	.short	0x0020
        /*0014*/ 	.byte	0x00, 0xf0, 0x11, 0x00


	//----- nvinfo : EIATTR_KPARAM_INFO
	.align		4
.L_146:
        /*0018*/ 	.byte	0x04, 0x17
        /*001a*/ 	.short	(.L_148 - .L_147)
.L_147:
        /*001c*/ 	.word	0x00000000
        /*0020*/ 	.short	0x0004
        /*0022*/ 	.short	0x001c
        /*0024*/ 	.byte	0x00, 0xf0, 0x11, 0x00


	//----- nvinfo : EIATTR_KPARAM_INFO
	.align		4
.L_148:
        /*0028*/ 	.byte	0x04, 0x17
        /*002a*/ 	.short	(.L_150 - .L_149)
.L_149:
        /*002c*/ 	.word	0x00000000
        /*0030*/ 	.short	0x0003
        /*0032*/ 	.short	0x0018
        /*0034*/ 	.byte	0x00, 0xf0, 0x11, 0x00


	//----- nvinfo : EIATTR_KPARAM_INFO
	.align		4
.L_150:
        /*0038*/ 	.byte	0x04, 0x17
        /*003a*/ 	.short	(.L_152 - .L_151)
.L_151:
        /*003c*/ 	.word	0x00000000
        /*0040*/ 	.short	0x0002
        /*0042*/ 	.short	0x0010
        /*0044*/ 	.byte	0x00, 0xf5, 0x21, 0x00


	//----- nvinfo : EIATTR_KPARAM_INFO
	.align		4
.L_152:
        /*0048*/ 	.byte	0x04, 0x17
        /*004a*/ 	.short	(.L_154 - .L_153)
.L_153:
        /*004c*/ 	.word	0x00000000
        /*0050*/ 	.short	0x0001
        /*0052*/ 	.short	0x0008
        /*0054*/ 	.byte	0x00, 0xf5, 0x21, 0x00


	//----- nvinfo : EIATTR_KPARAM_INFO
	.align		4
.L_154:
        /*0058*/ 	.byte	0x04, 0x17
        /*005a*/ 	.short	(.L_156 - .L_155)
.L_155:
        /*005c*/ 	.word	0x00000000
        /*0060*/ 	.short	0x0000
        /*0062*/ 	.short	0x0000
        /*0064*/ 	.byte	0x00, 0xf5, 0x21, 0x00


	//----- nvinfo : EIATTR_SPARSE_MMA_MASK
	.align		4
.L_156:
        /*0068*/ 	.byte	0x03, 0x50
        /*006a*/ 	.short	0x0000


	//----- nvinfo : EIATTR_MAXREG_COUNT
	.align		4
        /*006c*/ 	.byte	0x03, 0x1b
        /*006e*/ 	.short	0x00ff


	//----- nvinfo : EIATTR_NUM_BARRIERS
	.align		4
        /*0070*/ 	.byte	0x02, 0x4c
        /*0072*/ 	.byte	0x01
	.zero		1


	//----- nvinfo : EIATTR_MERCURY_ISA_VERSION
	.align		4
        /*0074*/ 	.byte	0x03, 0x5f
        /*0076*/ 	.short	0x0101


	//----- nvinfo : EIATTR_VRC_CTA_INIT_COUNT
	.align		4
        /*0078*/ 	.byte	0x02, 0x4a
	.zero		1
	.zero		1


	//----- nvinfo : EIATTR_EXIT_INSTR_OFFSETS
	.align		4
        /*007c*/ 	.byte	0x04, 0x1c
        /*007e*/ 	.short	(.L_158 - .L_157)


	//   ....[0]....
.L_157:
        /*0080*/ 	.word	0x000000c0


	//   ....[1]....
        /*0084*/ 	.word	0x000007d0


	//----- nvinfo : EIATTR_CBANK_PARAM_SIZE
	.align		4
.L_158:
        /*0088*/ 	.byte	0x03, 0x19
        /*008a*/ 	.short	0x0024


	//----- nvinfo : EIATTR_PARAM_CBANK
	.align		4
        /*008c*/ 	.byte	0x04, 0x0a
        /*008e*/ 	.short	(.L_160 - .L_159)
	.align		4
.L_159:
        /*0090*/ 	.word	index@(.nv.constant0._Z6matmulPKfS0_Pfiii)
        /*0094*/ 	.short	0x0380
        /*0096*/ 	.short	0x0024


	//----- nvinfo : EIATTR_SW_WAR
	.align		4
.L_160:
        /*0098*/ 	.byte	0x04, 0x36
        /*009a*/ 	.short	(.L_162 - .L_161)
.L_161:
        /*009c*/ 	.word	0x00000008
.L_162:


//--------------------- .nv.info._Z9layernormPfS_iS_S_ --------------------------
	.section	.nv.info._Z9layernormPfS_iS_S_,"",@"SHT_CUDA_INFO"
	.sectionflags	@""
	.align	4


	//----- nvinfo : EIATTR_CUDA_API_VERSION
	.align		4
        /*0000*/ 	.byte	0x04, 0x37
        /*0002*/ 	.short	(.L_164 - .L_163)
.L_163:
        /*0004*/ 	.word	0x00000082


	//----- nvinfo : EIATTR_KPARAM_INFO
	.align		4
.L_164:
        /*0008*/ 	.byte	0x04, 0x17
        /*000a*/ 	.short	(.L_166 - .L_165)
.L_165:
        /*000c*/ 	.word	0x00000000
        /*0010*/ 	.short	0x0004
        /*0012*/ 	.short	0x0020
        /*0014*/ 	.byte	0x00, 0xf5, 0x21, 0x00


	//----- nvinfo : EIATTR_KPARAM_INFO
	.align		4
.L_166:
        /*0018*/ 	.byte	0x04, 0x17
        /*001a*/ 	.short	(.L_168 - .L_167)
.L_167:
        /*001c*/ 	.word	0x00000000
        /*0020*/ 	.short	0x0003
        /*0022*/ 	.short	0x0018
        /*0024*/ 	.byte	0x00, 0xf5, 0x21, 0x00


	//----- nvinfo : EIATTR_KPARAM_INFO
	.align		4
.L_168:
        /*0028*/ 	.byte	0x04, 0x17
        /*002a*/ 	.short	(.L_170 - .L_169)
.L_169:
        /*002c*/ 	.word	0x00000000
        /*0030*/ 	.short	0x0002
        /*0032*/ 	.short	0x0010
        /*0034*/ 	.byte	0x00, 0xf0, 0x11, 0x00


	//----- nvinfo : EIATTR_KPARAM_INFO
	.align		4
.L_170:
        /*0038*/ 	.byte	0x04, 0x17
        /*003a*/ 	.short	(.L_172 - .L_171)
.L_171:
        /*003c*/ 	.word	0x00000000
        /*0040*/ 	.short	0x0001
        /*0042*/ 	.short	0x0008
        /*0044*/ 	.byte	0x00, 0xf5, 0x21, 0x00


	//----- nvinfo : EIATTR_KPARAM_INFO
	.align		4
.L_172:
        /*0048*/ 	.byte	0x04, 0x17
        /*004a*/ 	.short	(.L_174 - .L_173)
.L_173:
        /*004c*/ 	.word	0x00000000
        /*0050*/ 	.short	0x0000
        /*0052*/ 	.short	0x0000
        /*0054*/ 	.byte	0x00, 0xf5, 0x21, 0x00


	//----- nvinfo : EIATTR_SPARSE_MMA_MASK
	.align		4
.L_174:
        /*0058*/ 	.byte	0x03, 0x50
        /*005a*/ 	.short	0x0000


	//----- nvinfo : EIATTR_MAXREG_COUNT
	.align		4
        /*005c*/ 	.byte	0x03, 0x1b
        /*005e*/ 	.short	0x00ff


	//----- nvinfo : EIATTR_NUM_BARRIERS
	.align		4
        /*0060*/ 	.byte	0x02, 0x4c
        /*0062*/ 	.byte	0x01
	.zero		1


	//----- nvinfo : EIATTR_MERCURY_ISA_VERSION
	.align		4
        /*0064*/ 	.byte	0x03, 0x5f
        /*0066*/ 	.short	0x0101


	//----- nvinfo : EIATTR_VRC_CTA_INIT_COUNT
	.align		4
        /*0068*/ 	.byte	0x02, 0x4a
	.zero		1
	.zero		1


	//----- nvinfo : EIATTR_EXIT_INSTR_OFFSETS
	.align		4
        /*006c*/ 	.byte	0x04, 0x1c
        /*006e*/ 	.short	(.L_176 - .L_175)


	//   ....[0]....
.L_175:
        /*0070*/ 	.word	0x000021e0


	//   ....[1]....
        /*0074*/ 	.word	0x00002700


	//   ....[2]....
        /*0078*/ 	.word	0x00002880


	//----- nvinfo : EIATTR_CRS_STACK_SIZE
	.align		4
.L_176:
        /*007c*/ 	.byte	0x04, 0x1e
        /*007e*/ 	.short	(.L_178 - .L_177)
.L_177:
        /*0080*/ 	.word	0x00000000


	//----- nvinfo : EIATTR_CBANK_PARAM_SIZE
	.align		4
.L_178:
        /*0084*/ 	.byte	0x03, 0x19
        /*0086*/ 	.short	0x0028


	//----- nvinfo : EIATTR_PARAM_CBANK
	.align		4
        /*0088*/ 	.byte	0x04, 0x0a
        /*008a*/ 	.short	(.L_180 - .L_179)
	.align		4
.L_179:
        /*008c*/ 	.word	index@(.nv.constant0._Z9layernormPfS_iS_S_)
        /*0090*/ 	.short	0x0380
        /*0092*/ 	.short	0x0028


	//----- nvinfo : EIATTR_SW_WAR
	.align		4
.L_180:
        /*0094*/ 	.byte	0x04, 0x36
        /*0096*/ 	.short	(.L_182 - .L_181)
.L_181:
        /*0098*/ 	.word	0x00000008
.L_182:


//--------------------- .nv.callgraph             --------------------------
	.section	.nv.callgraph,"",@"SHT_CUDA_CALLGRAPH"
	.align	4
	.sectionentsize	8
	.align		4
        /*0000*/ 	.word	0x00000000
	.align		4
        /*0004*/ 	.word	0xffffffff
	.align		4
        /*0008*/ 	.word	index@(_Z10isnan_testPfii)
	.align		4
        /*000c*/ 	.word	index@(vprintf)
	.align		4
        /*0010*/ 	.word	0x00000000
	.align		4
        /*0014*/ 	.word	0xfffffffe
	.align		4
        /*0018*/ 	.word	0x00000000
	.align		4
        /*001c*/ 	.word	0xfffffffd
	.align		4
        /*0020*/ 	.word	0x00000000
	.align		4
        /*0024*/ 	.word	0xfffffffc


//--------------------- .nv.constant4             --------------------------
	.section	.nv.constant4,"a",@progbits
	.align	8
	.align		8
.nv.constant4:
        /*0000*/ 	.dword	vprintf
	.align		8
        /*0008*/ 	.dword	$str


//--------------------- .text._Z10isnan_testPfii  --------------------------
	.section	.text._Z10isnan_testPfii,"ax",@progbits
	.align	128
        .global         _Z10isnan_testPfii
        .type           _Z10isnan_testPfii,@function
        .size           _Z10isnan_testPfii,(.L_x_117 - _Z10isnan_testPfii)
        .other          _Z10isnan_testPfii,@"STO_CUDA_ENTRY STV_DEFAULT"
_Z10isnan_testPfii:
.text._Z10isnan_testPfii:
[----:B------:R-:W0:Y:S01]  /*0000*/  LDC R1, c[0x0][0x37c] ;  /* 0x0000df00ff017b82 */ /* 0x000e220000000800 */
[----:B------:R-:W1:Y:S01]  /*0010*/  S2R R3, SR_TID.X ;  /* 0x0000000000037919 */ /* 0x000e620000002100 */
[----:B------:R-:W2:Y:S01]  /*0020*/  LDCU UR5, c[0x0][0x2fc] ;  /* 0x00005f80ff0577ac */ /* 0x000ea20008000800 */
[----:B0-----:R-:W-:Y:S01]  /*0030*/  VIADD R1, R1, 0xfffffff8 ;  /* 0xfffffff801017836 */ /* 0x001fe20000000000 */
[----:B------:R-:W1:Y:S01]  /*0040*/  S2R R0, SR_CTAID.X ;  /* 0x0000000000007919 */ /* 0x000e620000002500 */
[----:B------:R-:W1:Y:S01]  /*0050*/  LDCU UR6, c[0x0][0x360] ;  /* 0x00006c00ff0677ac */ /* 0x000e620008000800 */
[----:B------:R-:W0:Y:S01]  /*0060*/  LDCU UR7, c[0x0][0x388] ;  /* 0x00007100ff0777ac */ /* 0x000e220008000800 */
[----:B------:R-:W3:Y:S02]  /*0070*/  LDCU UR4, c[0x0][0x2f8] ;  /* 0x00005f00ff0477ac */ /* 0x000ee40008000800 */
[----:B---3--:R-:W-:Y:S01]  /*0080*/  IADD3 R6, P1, PT, R1, UR4, RZ ;  /* 0x0000000401067c10 */ /* 0x008fe2000ff3e0ff */
[----:B-1----:R-:W-:-:S04]  /*0090*/  IMAD R3, R0, UR6, R3 ;  /* 0x0000000600037c24 */ /* 0x002fc8000f8e0203 */
[----:B--2---:R-:W-:Y:S01]  /*00a0*/  IMAD.X R7, RZ, RZ, UR5, P1 ;  /* 0x00000005ff077e24 */ /* 0x004fe200088e06ff */
[----:B0-----:R-:W-:-:S13]  /*00b0*/  ISETP.GE.AND P0, PT, R3, UR7, PT ;  /* 0x0000000703007c0c */ /* 0x001fda000bf06270 */
[----:B------:R-:W-:Y:S05]  /*00c0*/  @P0 EXIT ;  /* 0x000000000000094d */ /* 0x000fea0003800000 */
[----:B------:R-:W0:Y:S02]  /*00d0*/  LDC R0, c[0x0][0x38c] ;  /* 0x0000e300ff007b82 */ /* 0x000e240000000800 */
[----:B0-----:R-:W-:-:S13]  /*00e0*/  ISETP.GE.AND P0, PT, R0, 0x1, PT ;  /* 0x000000010000780c */ /* 0x001fda0003f06270 */
[----:B------:R-:W-:Y:S05]  /*00f0*/  @!P0 EXIT ;  /* 0x000000000000894d */ /* 0x000fea0003800000 */
[----:B------:R-:W0:Y:S01]  /*0100*/  LDCU UR38, c[0x0][0x370] ;  /* 0x00006e00ff2677ac */ /* 0x000e220008000800 */
[----:B------:R-:W-:Y:S01]  /*0110*/  BSSY.RECONVERGENT B0, `(.L_x_0) ;  /* 0x0000016000007945 */ /* 0x000fe20003800200 */
[----:B------:R-:W1:Y:S01]  /*0120*/  LDCU.64 UR36, c[0x0][0x358] ;  /* 0x00006b00ff2477ac */ /* 0x000e620008000a00 */
[----:B------:R-:W2:Y:S01]  /*0130*/  LDCU UR39, c[0x0][0x38c] ;  /* 0x00007180ff2777ac */ /* 0x000ea20008000800 */
[----:B0-----:R-:W-:-:S12]  /*0140*/  UIADD3 UR38, UPT, UPT, UR6, UR38, URZ ;  /* 0x0000002606267290 */ /* 0x001fd8000fffe0ff */
.L_x_4:
[----:B------:R-:W0:Y:S01]  /*0150*/  LDC R0, c[0x0][0x388] ;  /* 0x0000e200ff007b82 */ /* 0x000e220000000800 */
[----:B------:R-:W-:Y:S01]  /*0160*/  BSSY.RELIABLE B6, `(.L_x_1) ;  /* 0x000000c000067945 */ /* 0x000fe20003800100 */
[----:B------:R-:W-:-:S06]  /*0170*/  IMAD.MOV.U32 R2, RZ, RZ, RZ ;  /* 0x000000ffff027224 */ /* 0x000fcc00078e00ff */
[----:B------:R-:W3:Y:S02]  /*0180*/  LDC.64 R8, c[0x0][0x380] ;  /* 0x0000e000ff087b82 */ /* 0x000ee40000000a00 */
.L_x_3:
[----:B0-----:R-:W-:-:S04]  /*0190*/  IMAD R5, R2, R0, R3 ;  /* 0x0000000002057224 */ /* 0x001fc800078e0203 */
[----:B---3--:R-:W-:-:S06]  /*01a0*/  IMAD.WIDE R4, R5, 0x4, R8 ;  /* 0x0000000405047825 */ /* 0x008fcc00078e0208 */
[----:B-1----:R-:W3:Y:S02]  /*01b0*/  LDG.E R4, desc[UR36][R4.64] ;  /* 0x0000002404047981 */ /* 0x002ee4000c1e1900 */
[----:B---3--:R-:W-:-:S13]  /*01c0*/  FSETP.NAN.AND P0, PT, |R4|, |R4|, PT ;  /* 0x400000040400720b */ /* 0x008fda0003f08200 */
[----:B------:R-:W-:Y:S05]  /*01d0*/  @P0 BREAK.RELIABLE B6 ;  /* 0x0000000000060942 */ /* 0x000fea0003800100 */
[----:B------:R-:W-:Y:S05]  /*01e0*/  @P0 BRA `(.L_x_2) ;  /* 0x0000000000200947 */ /* 0x000fea0003800000 */
[----:B------:R-:W-:-:S04]  /*01f0*/  IADD3 R2, PT, PT, R2, 0x1, RZ ;  /* 0x0000000102027810 */ /* 0x000fc80007ffe0ff */
[----:B--2---:R-:W-:-:S13]  /*0200*/  ISETP.NE.AND P0, PT, R2, UR39, PT ;  /* 0x0000002702007c0c */ /* 0x004fda000bf05270 */
[----:B------:R-:W-:Y:S05]  /*0210*/  @P0 BRA `(.L_x_3) ;  /* 0xfffffffc00dc0947 */ /* 0x000fea000383ffff */
[----:B------:R-:W-:Y:S05]  /*0220*/  BSYNC.RELIABLE B6 ;  /* 0x0000000000067941 */ /* 0x000fea0003800100 */
.L_x_1:
[----:B------:R-:W-:-:S05]  /*0230*/  VIADD R3, R3, UR38 ;  /* 0x0000002603037c36 */ /* 0x000fca0008000000 */
[----:B------:R-:W-:-:S13]  /*0240*/  ISETP.GE.AND P0, PT, R3, R0, PT ;  /* 0x000000000300720c */ /* 0x000fda0003f06270 */
[----:B------:R-:W-:Y:S05]  /*0250*/  @!P0 BRA `(.L_x_4) ;  /* 0xfffffffc00bc8947 */ /* 0x000fea000383ffff */
[----:B------:R-:W-:Y:S05]  /*0260*/  EXIT ;  /* 0x000000000000794d */ /* 0x000fea0003800000 */
.L_x_2:
[----:B--2---:R-:W-:Y:S05]  /*0270*/  BSYNC.RECONVERGENT B0 ;  /* 0x0000000000007941 */ /* 0x004fea0003800200 */
.L_x_0:
[----:B------:R-:W-:Y:S01]  /*0280*/  MOV R0, 0x0 ;  /* 0x0000000000007802 */ /* 0x000fe20000000f00 */
[----:B------:R0:W-:Y:S01]  /*0290*/  STL.64 [R1], R2 ;  /* 0x0000000201007387 */ /* 0x0001e20000100a00 */
[----:B------:R-:W1:Y:S02]  /*02a0*/  LDCU.64 UR4, c[0x4][0x8] ;  /* 0x01000100ff0477ac */ /* 0x000e640008000a00 */
[----:B------:R0:W2:Y:S01]  /*02b0*/  LDC.64 R8, c[0x4][R0] ;  /* 0x0100000000087b82 */ /* 0x0000a20000000a00 */
[----:B-1----:R-:W-:Y:S01]  /*02c0*/  IMAD.U32 R4, RZ, RZ, UR4 ;  /* 0x00000004ff047e24 */ /* 0x002fe2000f8e00ff */
[----:B0-----:R-:W-:-:S07]  /*02d0*/  MOV R5, UR5 ;  /* 0x0000000500057c02 */ /* 0x001fce0008000f00 */
[----:B------:R-:W-:-:S07]  /*02e0*/  LEPC R20, `(.L_x_5) ;  /* 0x000000001014794e */ /* 0x000fce0000000000 */
[----:B--2---:R-:W-:Y:S05]  /*02f0*/  CALL.ABS.NOINC R8 ;  /* 0x0000000008007343 */ /* 0x004fea0003c00000 */
.L_x_5:
[----:B------:R-:W-:Y:S05]  /*0300*/  EXIT ;  /* 0x000000000000794d */ /* 0x000fea0003800000 */
.L_x_6:
[----:B------:R-:W-:-:S00]  /*0310*/  BRA `(.L_x_6) ;  /* 0xfffffffc00fc7947 */ /* 0x000fc0000383ffff */
[----:B------:R-:W-:-:S00]  /*0320*/  NOP ;  /* 0x0000000000007918 */ /* 0x000fc00000000000 */
        /* <DEDUP_REMOVED lines=13> */
.L_x_117:


//--------------------- .text._Z3addPfS_i         --------------------------
	.section	.text._Z3addPfS_i,"ax",@progbits
	.align	128
        .global         _Z3addPfS_i
        .type           _Z3addPfS_i,@function
        .size           _Z3addPfS_i,(.L_x_118 - _Z3addPfS_i)
        .other          _Z3addPfS_i,@"STO_CUDA_ENTRY STV_DEFAULT"
_Z3addPfS_i:
.text._Z3addPfS_i:
[----:B------:R-:W-:Y:S08]  /*0000*/  LDC R1, c[0x0][0x37c] ;  /* 0x0000df00ff017b82 */ /* 0x000ff00000000800 */
[----:B------:R-:W0:Y:S01]  /*0010*/  LDC R0, c[0x0][0x360] ;  /* 0x0000d800ff007b82 */ /* 0x000e220000000800 */
[----:B------:R-:W0:Y:S02]  /*0020*/  LDCU UR6, c[0x0][0x390] ;  /* 0x00007200ff0677ac */ /* 0x000e240008000800 */
[----:B0-----:R-:W-:-:S13]  /*0030*/  ISETP.GT.U32.AND P0, PT, R0, UR6, PT ;  /* 0x0000000600007c0c */ /* 0x001fda000bf04070 */
[----:B------:R-:W-:Y:S05]  /*0040*/  @P0 EXIT ;  /* 0x000000000000094d */ /* 0x000fea0003800000 */
[----:B------:R-:W0:Y:S01]  /*0050*/  I2F.U32.RP R4, R0 ;  /* 0x0000000000047306 */ /* 0x000e220000209000 */
[----:B------:R-:W-:Y:S01]  /*0060*/  ISETP.NE.U32.AND P2, PT, R0, RZ, PT ;  /* 0x000000ff0000720c */ /* 0x000fe20003f45070 */
[----:B------:R-:W1:Y:S06]  /*0070*/  LDCU.64 UR4, c[0x0][0x358] ;  /* 0x00006b00ff0477ac */ /* 0x000e6c0008000a00 */
[----:B0-----:R-:W0:Y:S02]  /*0080*/  MUFU.RCP R4, R4 ;  /* 0x0000000400047308 */ /* 0x001e240000001000 */
[----:B0-----:R-:W-:-:S02]  /*0090*/  IADD3 R2, PT, PT, R4, 0xffffffe, RZ ;  /* 0x0ffffffe04027810 */ /* 0x001fc40007ffe0ff */
[----:B------:R-:W-:-:S04]  /*00a0*/  MOV R4, RZ ;  /* 0x000000ff00047202 */ /* 0x000fc80000000f00 */
[----:B------:R0:W2:Y:S02]  /*00b0*/  F2I.FTZ.U32.TRUNC.NTZ R3, R2 ;  /* 0x0000000200037305 */ /* 0x0000a4000021f000 */
[----:B0-----:R-:W-:Y:S01]  /*00c0*/  HFMA2 R2, -RZ, RZ, 0, 0 ;  /* 0x00000000ff027431 */ /* 0x001fe200000001ff */
[----:B--2---:R-:W-:-:S05]  /*00d0*/  IADD3 R5, PT, PT, RZ, -R3, RZ ;  /* 0x80000003ff057210 */ /* 0x004fca0007ffe0ff */
[----:B------:R-:W-:-:S04]  /*00e0*/  IMAD R5, R5, R0, RZ ;  /* 0x0000000005057224 */ /* 0x000fc800078e02ff */
[----:B------:R-:W-:Y:S02]  /*00f0*/  IMAD.HI.U32 R3, R3, R5, R2 ;  /* 0x0000000503037227 */ /* 0x000fe400078e0002 */
[----:B------:R-:W0:Y:S04]  /*0100*/  S2R R2, SR_CTAID.X ;  /* 0x0000000000027919 */ /* 0x000e280000002500 */
[----:B------:R-:W-:-:S05]  /*0110*/  IMAD.HI.U32 R5, R3, UR6, RZ ;  /* 0x0000000603057c27 */ /* 0x000fca000f8e00ff */
[----:B------:R-:W-:-:S05]  /*0120*/  IADD3 R3, PT, PT, -R5, RZ, RZ ;  /* 0x000000ff05037210 */ /* 0x000fca0007ffe1ff */
[----:B------:R-:W-:-:S05]  /*0130*/  IMAD R3, R0, R3, UR6 ;  /* 0x0000000600037e24 */ /* 0x000fca000f8e0203 */
[----:B------:R-:W-:-:S13]  /*0140*/  ISETP.GE.U32.AND P0, PT, R3, R0, PT ;  /* 0x000000000300720c */ /* 0x000fda0003f06070 */
[-C--:B------:R-:W-:Y:S02]  /*0150*/  @P0 IADD3 R3, PT, PT, R3, -R0.reuse, RZ ;  /* 0x8000000003030210 */ /* 0x080fe40007ffe0ff */
[----:B------:R-:W-:Y:S02]  /*0160*/  @P0 IADD3 R5, PT, PT, R5, 0x1, RZ ;  /* 0x0000000105050810 */ /* 0x000fe40007ffe0ff */
[----:B------:R-:W-:Y:S02]  /*0170*/  ISETP.GE.U32.AND P1, PT, R3, R0, PT ;  /* 0x000000000300720c */ /* 0x000fe40003f26070 */
[----:B------:R-:W2:Y:S11]  /*0180*/  S2R R3, SR_TID.X ;  /* 0x0000000000037919 */ /* 0x000eb60000002100 */
[----:B------:R-:W-:-:S02]  /*0190*/  @P1 IADD3 R5, PT, PT, R5, 0x1, RZ ;  /* 0x0000000105051810 */ /* 0x000fc40007ffe0ff */
[----:B------:R-:W-:-:S04]  /*01a0*/  @!P2 LOP3.LUT R5, RZ, R0, RZ, 0x33, !PT ;  /* 0x00000000ff05a212 */ /* 0x000fc800078e33ff */
[C---:B------:R-:W-:Y:S02]  /*01b0*/  ISETP.GE.U32.AND P0, PT, R5.reuse, 0x4, PT ;  /* 0x000000040500780c */ /* 0x040fe40003f06070 */
[----:B------:R-:W-:-:S04]  /*01c0*/  VIMNMX.U32 R6, PT, PT, R5, 0x1, !PT ;  /* 0x0000000105067848 */ /* 0x000fc80007fe0000 */
[----:B------:R-:W-:-:S07]  /*01d0*/  LOP3.LUT R5, R6, 0x3, RZ, 0xc0, !PT ;  /* 0x0000000306057812 */ /* 0x000fce00078ec0ff */
[----:B01----:R-:W-:Y:S05]  /*01e0*/  @!P0 BRA `(.L_x_7) ;  /* 0x0000000c00908947 */ /* 0x003fea0003800000 */
[----:B------:R-:W-:Y:S01]  /*01f0*/  LOP3.LUT R4, R6, 0xfffffffc, RZ, 0xc0, !PT ;  /* 0xfffffffc06047812 */ /* 0x000fe200078ec0ff */
[----:B--2---:R-:W-:-:S03]  /*0200*/  IMAD R9, R2, UR6, R3 ;  /* 0x0000000602097c24 */ /* 0x004fc6000f8e0203 */
[----:B------:R-:W-:Y:S01]  /*0210*/  IADD3 R6, PT, PT, -R4, RZ, RZ ;  /* 0x000000ff04067210 */ /* 0x000fe20007ffe1ff */
[----:B------:R-:W-:Y:S01]  /*0220*/  IMAD R13, R0, 0x3, R9 ;  /* 0x00000003000d7824 */ /* 0x000fe200078e0209 */
[----:B------:R-:W-:Y:S02]  /*0230*/  IADD3 R7, PT, PT, R9, R0, RZ ;  /* 0x0000000009077210 */ /* 0x000fe40007ffe0ff */
[----:B------:R-:W-:Y:S02]  /*0240*/  ISETP.GE.AND P0, PT, R6, RZ, PT ;  /* 0x000000ff0600720c */ /* 0x000fe40003f06270 */
[----:B------:R-:W-:-:S11]  /*0250*/  LEA R11, R0, R9, 0x1 ;  /* 0x00000009000b7211 */ /* 0x000fd600078e08ff */
[----:B------:R-:W-:Y:S05]  /*0260*/  @P0 BRA `(.L_x_8) ;  /* 0x0000000800ec0947 */ /* 0x000fea0003800000 */
[----:B------:R-:W-:Y:S02]  /*0270*/  IADD3 R8, PT, PT, -R6, RZ, RZ ;  /* 0x000000ff06087210 */ /* 0x000fe40007ffe1ff */
[----:B------:R-:W-:Y:S02]  /*0280*/  PLOP3.LUT P0, PT, PT, PT, PT, 0x80, 0x8 ;  /* 0x000000000008781c */ /* 0x000fe40003f0f070 */
[----:B------:R-:W-:-:S13]  /*0290*/  ISETP.GT.AND P1, PT, R8, 0xc, PT ;  /* 0x0000000c0800780c */ /* 0x000fda0003f24270 */
[----:B------:R-:W-:Y:S05]  /*02a0*/  @!P1 BRA `(.L_x_9) ;  /* 0x0000000400d89947 */ /* 0x000fea0003800000 */
[----:B------:R-:W-:-:S13]  /*02b0*/  PLOP3.LUT P0, PT, PT, PT, PT, 0x8, 0x80 ;  /* 0x000000000080781c */ /* 0x000fda0003f0e170 */
.L_x_10:
[----:B------:R-:W0:Y:S08]  /*02c0*/  LDC.64 R16, c[0x0][0x380] ;  /* 0x0000e000ff107b82 */ /* 0x000e300000000a00 */
[----:B--2---:R-:W1:Y:S01]  /*02d0*/  LDC.64 R14, c[0x0][0x388] ;  /* 0x0000e200ff0e7b82 */ /* 0x004e620000000a00 */
[----:B0-----:R-:W-:-:S06]  /*02e0*/  IMAD.WIDE.U32 R18, R9, 0x4, R16 ;  /* 0x0000000409127825 */ /* 0x001fcc00078e0010 */
[----:B------:R-:W2:Y:S01]  /*02f0*/  LDG.E R18, desc[UR4][R18.64] ;  /* 0x0000000412127981 */ /* 0x000ea2000c1e1900 */
[----:B-1----:R-:W-:-:S05]  /*0300*/  IMAD.WIDE.U32 R20, R9, 0x4, R14 ;  /* 0x0000000409147825 */ /* 0x002fca00078e000e */
[----:B------:R-:W2:Y:S01]  /*0310*/  LDG.E R23, desc[UR4][R20.64] ;  /* 0x0000000414177981 */ /* 0x000ea2000c1e1900 */
[----:B------:R-:W-:-:S04]  /*0320*/  IMAD.WIDE.U32 R28, R7, 0x4, R16 ;  /* 0x00000004071c7825 */ /* 0x000fc800078e0010 */
[----:B------:R-:W-:-:S04]  /*0330*/  IMAD.WIDE.U32 R26, R7, 0x4, R14 ;  /* 0x00000004071a7825 */ /* 0x000fc800078e000e */
[----:B--2---:R-:W-:-:S05]  /*0340*/  FADD R8, R18, R23 ;  /* 0x0000001712087221 */ /* 0x004fca0000000000 */
[----:B------:R0:W-:Y:S04]  /*0350*/  STG.E desc[UR4][R20.64], R8 ;  /* 0x0000000814007986 */ /* 0x0001e8000c101904 */
[----:B------:R-:W2:Y:S04]  /*0360*/  LDG.E R28, desc[UR4][R28.64] ;  /* 0x000000041c1c7981 */ /* 0x000ea8000c1e1900 */
[----:B------:R-:W2:Y:S01]  /*0370*/  LDG.E R23, desc[UR4][R26.64] ;  /* 0x000000041a177981 */ /* 0x000ea2000c1e1900 */
[----:B------:R-:W-:-:S04]  /*0380*/  IMAD.WIDE.U32 R24, R11, 0x4, R16 ;  /* 0x000000040b187825 */ /* 0x000fc800078e0010 */
[----:B--2---:R-:W-:Y:S01]  /*0390*/  FADD R10, R28, R23 ;  /* 0x000000171c0a7221 */ /* 0x004fe20000000000 */
[----:B------:R-:W-:-:S04]  /*03a0*/  IMAD.WIDE.U32 R22, R11, 0x4, R14 ;  /* 0x000000040b167825 */ /* 0x000fc800078e000e */
[----:B------:R1:W-:Y:S04]  /*03b0*/  STG.E desc[UR4][R26.64], R10 ;  /* 0x0000000a1a007986 */ /* 0x0003e8000c101904 */
[----:B------:R-:W2:Y:S04]  /*03c0*/  LDG.E R24, desc[UR4][R24.64] ;  /* 0x0000000418187981 */ /* 0x000ea8000c1e1900 */
[----:B------:R-:W2:Y:S01]  /*03d0*/  LDG.E R19, desc[UR4][R22.64] ;  /* 0x0000000416137981 */ /* 0x000ea2000c1e1900 */
[----:B0-----:R-:W-:-:S04]  /*03e0*/  IMAD.WIDE.U32 R20, R13, 0x4, R14 ;  /* 0x000000040d147825 */ /* 0x001fc800078e000e */
[----:B--2---:R-:W-:Y:S01]  /*03f0*/  FADD R12, R24, R19 ;  /* 0x00000013180c7221 */ /* 0x004fe20000000000 */
[----:B------:R-:W-:-:S04]  /*0400*/  IMAD.WIDE.U32 R18, R13, 0x4, R16 ;  /* 0x000000040d127825 */ /* 0x000fc800078e0010 */
[----:B------:R0:W-:Y:S04]  /*0410*/  STG.E desc[UR4][R22.64], R12 ;  /* 0x0000000c16007986 */ /* 0x0001e8000c101904 */
[----:B------:R-:W2:Y:S04]  /*0420*/  LDG.E R18, desc[UR4][R18.64] ;  /* 0x0000000412127981 */ /* 0x000ea8000c1e1900 */
[----:B------:R-:W2:Y:S01]  /*0430*/  LDG.E R8, desc[UR4][R20.64] ;  /* 0x0000000414087981 */ /* 0x000ea2000c1e1900 */
[----:B------:R-:W-:-:S05]  /*0440*/  LEA R29, R0, R9, 0x2 ;  /* 0x00000009001d7211 */ /* 0x000fca00078e10ff */
[----:B-1----:R-:W-:-:S04]  /*0450*/  IMAD.WIDE.U32 R26, R29, 0x4, R16 ;  /* 0x000000041d1a7825 */ /* 0x002fc800078e0010 */
[----:B--2---:R-:W-:Y:S01]  /*0460*/  FADD R28, R18, R8 ;  /* 0x00000008121c7221 */ /* 0x004fe20000000000 */
[----:B------:R-:W-:-:S04]  /*0470*/  IMAD.WIDE.U32 R8, R29, 0x4, R14 ;  /* 0x000000041d087825 */ /* 0x000fc800078e000e */
[----:B------:R1:W-:Y:S04]  /*0480*/  STG.E desc[UR4][R20.64], R28 ;  /* 0x0000001c14007986 */ /* 0x0003e8000c101904 */
[----:B------:R-:W2:Y:S04]  /*0490*/  LDG.E R26, desc[UR4][R26.64] ;  /* 0x000000041a1a7981 */ /* 0x000ea8000c1e1900 */
[----:B------:R-:W2:Y:S01]  /*04a0*/  LDG.E R25, desc[UR4][R8.64] ;  /* 0x0000000408197981 */ /* 0x000ea2000c1e1900 */
[----:B------:R-:W-:-:S05]  /*04b0*/  LEA R7, R0, R7, 0x2 ;  /* 0x0000000700077211 */ /* 0x000fca00078e10ff */
[----:B0-----:R-:W-:-:S04]  /*04c0*/  IMAD.WIDE.U32 R22, R7, 0x4, R16 ;  /* 0x0000000407167825 */ /* 0x001fc800078e0010 */
[----:B------:R-:W-:-:S04]  /*04d0*/  IMAD.WIDE.U32 R18, R7, 0x4, R14 ;  /* 0x0000000407127825 */ /* 0x000fc800078e000e */
[----:B--2---:R-:W-:-:S05]  /*04e0*/  FADD R12, R26, R25 ;  /* 0x000000191a0c7221 */ /* 0x004fca0000000000 */
        /* <DEDUP_REMOVED lines=18> */
[----:B------:R-:W-:-:S04]  /*0610*/  IMAD.WIDE.U32 R20, R29, 0x4, R16 ;  /* 0x000000041d147825 */ /* 0x000fc800078e0010 */
[----:B-1----:R-:W-:-:S04]  /*0620*/  IMAD.WIDE.U32 R18, R29, 0x4, R14 ;  /* 0x000000041d127825 */ /* 0x002fc800078e000e */
[----:B--2---:R-:W-:-:S05]  /*0630*/  FADD R23, R12, R23 ;  /* 0x000000170c177221 */ /* 0x004fca0000000000 */
[----:B------:R1:W-:Y:S04]  /*0640*/  STG.E desc[UR4][R8.64], R23 ;  /* 0x0000001708007986 */ /* 0x0003e8000c101904 */
[----:B------:R-:W2:Y:S04]  /*0650*/  LDG.E R20, desc[UR4][R20.64] ;  /* 0x0000000414147981 */ /* 0x000ea8000c1e1900 */
[----:B------:R-:W2:Y:S01]  /*0660*/  LDG.E R22, desc[UR4][R18.64] ;  /* 0x0000000412167981 */ /* 0x000ea2000c1e1900 */
[----:B------:R-:W-:-:S05]  /*0670*/  LEA R7, R0, R7, 0x2 ;  /* 0x0000000700077211 */ /* 0x000fca00078e10ff */
[----:B------:R-:W-:-:S04]  /*0680*/  IMAD.WIDE.U32 R12, R7, 0x4, R16 ;  /* 0x00000004070c7825 */ /* 0x000fc800078e0010 */
[----:B0-----:R-:W-:-:S04]  /*0690*/  IMAD.WIDE.U32 R10, R7, 0x4, R14 ;  /* 0x00000004070a7825 */ /* 0x001fc800078e000e */
        /* <DEDUP_REMOVED lines=33> */
[----:B-1----:R-:W-:-:S04]  /*08b0*/  IMAD.WIDE.U32 R12, R25, 0x4, R16 ;  /* 0x00000004190c7825 */ /* 0x002fc800078e0010 */
[----:B------:R-:W-:-:S04]  /*08c0*/  IMAD.WIDE.U32 R20, R25, 0x4, R14 ;  /* 0x0000000419147825 */ /* 0x000fc800078e000e */
[----:B--2---:R-:W-:-:S05]  /*08d0*/  FADD R23, R18, R24 ;  /* 0x0000001812177221 */ /* 0x004fca0000000000 */
[----:B------:R1:W-:Y:S04]  /*08e0*/  STG.E desc[UR4][R8.64], R23 ;  /* 0x0000001708007986 */ /* 0x0003e8000c101904 */
[----:B------:R-:W2:Y:S04]  /*08f0*/  LDG.E R12, desc[UR4][R12.64] ;  /* 0x000000040c0c7981 */ /* 0x000ea8000c1e1900 */
[----:B------:R-:W2:Y:S01]  /*0900*/  LDG.E R24, desc[UR4][R20.64] ;  /* 0x0000000414187981 */ /* 0x000ea2000c1e1900 */
[----:B------:R-:W-:-:S05]  /*0910*/  LEA R27, R0, R27, 0x2 ;  /* 0x0000001b001b7211 */ /* 0x000fca00078e10ff */
[----:B------:R-:W-:-:S04]  /*0920*/  IMAD.WIDE.U32 R16, R27, 0x4, R16 ;  /* 0x000000041b107825 */ /* 0x000fc800078e0010 */
[----:B------:R-:W-:-:S04]  /*0930*/  IMAD.WIDE.U32 R14, R27, 0x4, R14 ;  /* 0x000000041b0e7825 */ /* 0x000fc800078e000e */
[----:B--2---:R-:W-:-:S05]  /*0940*/  FADD R24, R12, R24 ;  /* 0x000000180c187221 */ /* 0x004fca0000000000 */
[----:B------:R2:W-:Y:S04]  /*0950*/  STG.E desc[UR4][R20.64], R24 ;  /* 0x0000001814007986 */ /* 0x0005e8000c101904 */
[----:B------:R-:W3:Y:S04]  /*0960*/  LDG.E R16, desc[UR4][R16.64] ;  /* 0x0000000410107981 */ /* 0x000ee8000c1e1900 */
[----:B0-----:R-:W3:Y:S01]  /*0970*/  LDG.E R11, desc[UR4][R14.64] ;  /* 0x000000040e0b7981 */ /* 0x001ee2000c1e1900 */
[----:B------:R-:W-:-:S04]  /*0980*/  IADD3 R6, PT, PT, R6, 0x10, RZ ;  /* 0x0000001006067810 */ /* 0x000fc80007ffe0ff */
[----:B------:R-:W-:Y:S02]  /*0990*/  ISETP.GE.AND P1, PT, R6, -0xc, PT ;  /* 0xfffffff40600780c */ /* 0x000fe40003f26270 */
[C---:B------:R-:W-:Y:S02]  /*09a0*/  LEA R7, R0.reuse, R7, 0x2 ;  /* 0x0000000700077211 */ /* 0x040fe400078e10ff */
[C---:B------:R-:W-:Y:S02]  /*09b0*/  LEA R13, R0.reuse, R27, 0x2 ;  /* 0x0000001b000d7211 */ /* 0x040fe400078e10ff */
[----:B-1----:R-:W-:Y:S01]  /*09c0*/  LEA R9, R0, R29, 0x2 ;  /* 0x0000001d00097211 */ /* 0x002fe200078e10ff */
[----:B---3--:R-:W-:Y:S01]  /*09d0*/  FADD R19, R16, R11 ;  /* 0x0000000b10137221 */ /* 0x008fe20000000000 */
[----:B------:R-:W-:-:S04]  /*09e0*/  LEA R11, R0, R25, 0x2 ;  /* 0x00000019000b7211 */ /* 0x000fc800078e10ff */
[----:B------:R2:W-:Y:S01]  /*09f0*/  STG.E desc[UR4][R14.64], R19 ;  /* 0x000000130e007986 */ /* 0x0005e2000c101904 */
[----:B------:R-:W-:Y:S05]  /*0a00*/  @!P1 BRA `(.L_x_10) ;  /* 0xfffffff8002c9947 */ /* 0x000fea000383ffff */
.L_x_9:
[----:B------:R-:W-:-:S04]  /*0a10*/  IADD3 R8, PT, PT, -R6, RZ, RZ ;  /* 0x000000ff06087210 */ /* 0x000fc80007ffe1ff */
[----:B------:R-:W-:-:S13]  /*0a20*/  ISETP.GT.AND P1, PT, R8, 0x4, PT ;  /* 0x000000040800780c */ /* 0x000fda0003f24270 */
[----:B------:R-:W-:Y:S05]  /*0a30*/  @!P1 BRA `(.L_x_11) ;  /* 0x0000000000f09947 */ /* 0x000fea0003800000 */
        /* <DEDUP_REMOVED lines=50> */
[----:B------:R-:W2:Y:S04]  /*0d60*/  LDG.E R16, desc[UR4][R16.64] ;  /* 0x0000000410107981 */ /* 0x000ea8000c1e1900 */
[----:B0-----:R-:W2:Y:S01]  /*0d70*/  LDG.E R9, desc[UR4][R14.64] ;  /* 0x000000040e097981 */ /* 0x001ea2000c1e1900 */
[----:B------:R-:W-:Y:S02]  /*0d80*/  PLOP3.LUT P0, PT, PT, PT, PT, 0x8, 0x80 ;  /* 0x000000000080781c */ /* 0x000fe40003f0e170 */
[----:B------:R-:W-:-:S02]  /*0d90*/  IADD3 R6, PT, PT, R6, 0x8, RZ ;  /* 0x0000000806067810 */ /* 0x000fc40007ffe0ff */
[C---:B------:R-:W-:Y:S02]  /*0da0*/  LEA R7, R0.reuse, R7, 0x2 ;  /* 0x0000000700077211 */ /* 0x040fe400078e10ff */
[C---:B------:R-:W-:Y:S02]  /*0db0*/  LEA R11, R0.reuse, R25, 0x2 ;  /* 0x00000019000b7211 */ /* 0x040fe400078e10ff */
[----:B------:R-:W-:Y:S01]  /*0dc0*/  LEA R13, R0, R13, 0x2 ;  /* 0x0000000d000d7211 */ /* 0x000fe200078e10ff */
[----:B--2---:R-:W-:-:S05]  /*0dd0*/  FADD R23, R16, R9 ;  /* 0x0000000910177221 */ /* 0x004fca0000000000 */
[----:B------:R1:W-:Y:S01]  /*0de0*/  STG.E desc[UR4][R14.64], R23 ;  /* 0x000000170e007986 */ /* 0x0003e2000c101904 */
[----:B------:R-:W-:-:S07]  /*0df0*/  LEA R9, R0, R29, 0x2 ;  /* 0x0000001d00097211 */ /* 0x000fce00078e10ff */
.L_x_11:
[----:B------:R-:W-:-:S13]  /*0e00*/  ISETP.NE.OR P0, PT, R6, RZ, P0 ;  /* 0x000000ff0600720c */ /* 0x000fda0000705670 */
[----:B------:R-:W-:Y:S05]  /*0e10*/  @!P0 BRA `(.L_x_7) ;  /* 0x0000000000848947 */ /* 0x000fea0003800000 */
.L_x_8:
[----:B-12---:R-:W0:Y:S08]  /*0e20*/  LDC.64 R18, c[0x0][0x380] ;  /* 0x0000e000ff127b82 */ /* 0x006e300000000a00 */
[----:B---3--:R-:W1:Y:S01]  /*0e30*/  LDC.64 R16, c[0x0][0x388] ;  /* 0x0000e200ff107b82 */ /* 0x008e620000000a00 */
[----:B0-----:R-:W-:-:S06]  /*0e40*/  IMAD.WIDE.U32 R28, R9, 0x4, R18 ;  /* 0x00000004091c7825 */ /* 0x001fcc00078e0012 */
[----:B------:R-:W2:Y:S01]  /*0e50*/  LDG.E R28, desc[UR4][R28.64] ;  /* 0x000000041c1c7981 */ /* 0x000ea2000c1e1900 */
[----:B-1----:R-:W-:-:S05]  /*0e60*/  IMAD.WIDE.U32 R20, R9, 0x4, R16 ;  /* 0x0000000409147825 */ /* 0x002fca00078e0010 */
[----:B------:R-:W2:Y:S01]  /*0e70*/  LDG.E R15, desc[UR4][R20.64] ;  /* 0x00000004140f7981 */ /* 0x000ea2000c1e1900 */
[----:B------:R-:W-:-:S04]  /*0e80*/  IMAD.WIDE.U32 R22, R7, 0x4, R18 ;  /* 0x0000000407167825 */ /* 0x000fc800078e0012 */
[----:B--2---:R-:W-:Y:S01]  /*0e90*/  FADD R8, R28, R15 ;  /* 0x0000000f1c087221 */ /* 0x004fe20000000000 */
[----:B------:R-:W-:-:S04]  /*0ea0*/  IMAD.WIDE.U32 R14, R7, 0x4, R16 ;  /* 0x00000004070e7825 */ /* 0x000fc800078e0010 */
        /* <DEDUP_REMOVED lines=10> */
[----:B------:R-:W-:-:S04]  /*0f50*/  IMAD.WIDE.U32 R16, R13, 0x4, R16 ;  /* 0x000000040d107825 */ /* 0x000fc800078e0010 */
[----:B--2---:R-:W-:-:S05]  /*0f60*/  FADD R29, R24, R29 ;  /* 0x0000001d181d7221 */ /* 0x004fca0000000000 */
[----:B------:R3:W-:Y:S04]  /*0f70*/  STG.E desc[UR4][R26.64], R29 ;  /* 0x0000001d1a007986 */ /* 0x0007e8000c101904 */
[----:B------:R-:W2:Y:S04]  /*0f80*/  LDG.E R18, desc[UR4][R18.64] ;  /* 0x0000000412127981 */ /* 0x000ea8000c1e1900 */
[----:B0-----:R-:W2:Y:S01]  /*0f90*/  LDG.E R21, desc[UR4][R16.64] ;  /* 0x0000000410157981 */ /* 0x001ea2000c1e1900 */
[----:B------:R-:W-:-:S04]  /*0fa0*/  IADD3 R6, PT, PT, R6, 0x4, RZ ;  /* 0x0000000406067810 */ /* 0x000fc80007ffe0ff */
[----:B------:R-:W-:Y:S02]  /*0fb0*/  ISETP.NE.AND P0, PT, R6, RZ, PT ;  /* 0x000000ff0600720c */ /* 0x000fe40003f05270 */
[C---:B------:R-:W-:Y:S02]  /*0fc0*/  LEA R7, R0.reuse, R7, 0x2 ;  /* 0x0000000700077211 */ /* 0x040fe400078e10ff */
[C---:B------:R-:W-:Y:S02]  /*0fd0*/  LEA R11, R0.reuse, R11, 0x2 ;  /* 0x0000000b000b7211 */ /* 0x040fe400078e10ff */
[C---:B------:R-:W-:Y:S02]  /*0fe0*/  LEA R13, R0.reuse, R13, 0x2 ;  /* 0x0000000d000d7211 */ /* 0x040fe400078e10ff */
[----:B------:R-:W-:Y:S01]  /*0ff0*/  LEA R9, R0, R9, 0x2 ;  /* 0x0000000900097211 */ /* 0x000fe200078e10ff */
[----:B--2---:R-:W-:-:S05]  /*1000*/  FADD R21, R18, R21 ;  /* 0x0000001512157221 */ /* 0x004fca0000000000 */
[----:B------:R3:W-:Y:S01]  /*1010*/  STG.E desc[UR4][R16.64], R21 ;  /* 0x0000001510007986 */ /* 0x0007e2000c101904 */
[----:B------:R-:W-:Y:S05]  /*1020*/  @P0 BRA `(.L_x_8) ;  /* 0xfffffffc007c0947 */ /* 0x000fea000383ffff */
.L_x_7:
[----:B------:R-:W-:-:S13]  /*1030*/  ISETP.NE.AND P0, PT, R5, RZ, PT ;  /* 0x000000ff0500720c */ /* 0x000fda0003f05270 */
[----:B------:R-:W-:Y:S05]  /*1040*/  @!P0 EXIT ;  /* 0x000000000000894d */ /* 0x000fea0003800000 */
[----:B------:R-:W0:Y:S01]  /*1050*/  LDC.64 R6, c[0x0][0x380] ;  /* 0x0000e000ff067b82 */ /* 0x000e220000000a00 */
[----:B--2---:R-:W-:Y:S01]  /*1060*/  IMAD R3, R0, R4, R3 ;  /* 0x0000000400037224 */ /* 0x004fe200078e0203 */
[----:B---3--:R-:W-:-:S03]  /*1070*/  IADD3 R10, PT, PT, -R5, RZ, RZ ;  /* 0x000000ff050a7210 */ /* 0x008fc60007ffe1ff */
[----:B------:R-:W-:-:S03]  /*1080*/  IMAD R11, R2, UR6, R3 ;  /* 0x00000006020b7c24 */ /* 0x000fc6000f8e0203 */
[----:B------:R-:W2:Y:S04]  /*1090*/  LDC.64 R8, c[0x0][0x388] ;  /* 0x0000e200ff087b82 */ /* 0x000ea80000000a00 */
.L_x_12:
[----:B0-----:R-:W-:-:S04]  /*10a0*/  IMAD.WIDE.U32 R2, R11, 0x4, R6 ;  /* 0x000000040b027825 */ /* 0x001fc800078e0006 */
[----:B--23--:R-:W-:Y:S02]  /*10b0*/  IMAD.WIDE.U32 R4, R11, 0x4, R8 ;  /* 0x000000040b047825 */ /* 0x00cfe400078e0008 */
[----:B------:R-:W2:Y:S04]  /*10c0*/  LDG.E R2, desc[UR4][R2.64] ;  /* 0x0000000402027981 */ /* 0x000ea8000c1e1900 */
[----:B------:R-:W2:Y:S01]  /*10d0*/  LDG.E R13, desc[UR4][R4.64] ;  /* 0x00000004040d7981 */ /* 0x000ea2000c1e1900 */
[----:B------:R-:W-:Y:S02]  /*10e0*/  IADD3 R10, PT, PT, R10, 0x1, RZ ;  /* 0x000000010a0a7810 */ /* 0x000fe40007ffe0ff */
[----:B------:R-:W-:Y:S02]  /*10f0*/  IADD3 R11, PT, PT, R0, R11, RZ ;  /* 0x0000000b000b7210 */ /* 0x000fe40007ffe0ff */
[----:B------:R-:W-:Y:S01]  /*1100*/  ISETP.NE.AND P0, PT, R10, RZ, PT ;  /* 0x000000ff0a00720c */ /* 0x000fe20003f05270 */
[----:B--2---:R-:W-:-:S05]  /*1110*/  FADD R13, R2, R13 ;  /* 0x0000000d020d7221 */ /* 0x004fca0000000000 */
[----:B------:R3:W-:Y:S07]  /*1120*/  STG.E desc[UR4][R4.64], R13 ;  /* 0x0000000d04007986 */ /* 0x0007ee000c101904 */
[----:B------:R-:W-:Y:S05]  /*1130*/  @P0 BRA `(.L_x_12) ;  /* 0xfffffffc00d80947 */ /* 0x000fea000383ffff */
[----:B------:R-:W-:Y:S05]  /*1140*/  EXIT ;  /* 0x000000000000794d */ /* 0x000fea0003800000 */
.L_x_13:
        /* <DEDUP_REMOVED lines=11> */
.L_x_118:


//--------------------- .text._Z4geluPfi          --------------------------
	.section	.text._Z4geluPfi,"ax",@progbits
	.align	128
        .global         _Z4geluPfi
        .type           _Z4geluPfi,@function
        .size           _Z4geluPfi,(.L_x_112 - _Z4geluPfi)
        .other          _Z4geluPfi,@"STO_CUDA_ENTRY STV_DEFAULT"
_Z4geluPfi:
.text._Z4geluPfi:
[----:B------:R-:W-:Y:S08]  /*0000*/  LDC R1, c[0x0][0x37c] ;  /* 0x0000df00ff017b82 */ /* 0x000ff00000000800 */
[----:B------:R-:W0:Y:S01]  /*0010*/  LDC R19, c[0x0][0x360] ;  /* 0x0000d800ff137b82 */ /* 0x000e220000000800 */
[----:B------:R-:W0:Y:S02]  /*0020*/  LDCU UR6, c[0x0][0x388] ;  /* 0x00007100ff0677ac */ /* 0x000e240008000800 */
[----:B0-----:R-:W-:-:S13]  /*0030*/  ISETP.GT.U32.AND P0, PT, R19, UR6, PT ;  /* 0x0000000613007c0c */ /* 0x001fda000bf04070 */
[----:B------:R-:W-:Y:S05]  /*0040*/  @P0 EXIT ;  /* 0x000000000000094d */ /* 0x000fea0003800000 */
[----:B------:R-:W0:Y:S01]  /*0050*/  I2F.U32.RP R0, R19 ;  /* 0x0000001300007306 */ /* 0x000e220000209000 */
[----:B------:R-:W-:Y:S01]  /*0060*/  ISETP.NE.U32.AND P2, PT, R19, RZ, PT ;  /* 0x000000ff1300720c */ /* 0x000fe20003f45070 */
[----:B------:R-:W1:Y:S01]  /*0070*/  S2R R18, SR_TID.X ;  /* 0x0000000000127919 */ /* 0x000e620000002100 */
[----:B------:R-:W2:Y:S01]  /*0080*/  LDCU.64 UR4, c[0x0][0x358] ;  /* 0x00006b00ff0477ac */ /* 0x000ea20008000a00 */
[----:B------:R-:W-:Y:S01]  /*0090*/  IMAD.MOV.U32 R10, RZ, RZ, RZ ;  /* 0x000000ffff0a7224 */ /* 0x000fe200078e00ff */
[----:B------:R-:W3:Y:S03]  /*00a0*/  S2R R11, SR_CTAID.X ;  /* 0x00000000000b7919 */ /* 0x000ee60000002500 */
[----:B0-----:R-:W0:Y:S02]  /*00b0*/  MUFU.RCP R0, R0 ;  /* 0x0000000000007308 */ /* 0x001e240000001000 */
[----:B0-----:R-:W-:-:S06]  /*00c0*/  IADD3 R2, PT, PT, R0, 0xffffffe, RZ ;  /* 0x0ffffffe00027810 */ /* 0x001fcc0007ffe0ff */
[----:B------:R0:W4:Y:S02]  /*00d0*/  F2I.FTZ.U32.TRUNC.NTZ R3, R2 ;  /* 0x0000000200037305 */ /* 0x000124000021f000 */
[----:B0-----:R-:W-:Y:S01]  /*00e0*/  IMAD.MOV.U32 R2, RZ, RZ, RZ ;  /* 0x000000ffff027224 */ /* 0x001fe200078e00ff */
[----:B----4-:R-:W-:-:S05]  /*00f0*/  IADD3 R4, PT, PT, RZ, -R3, RZ ;  /* 0x80000003ff047210 */ /* 0x010fca0007ffe0ff */
[----:B------:R-:W-:-:S04]  /*0100*/  IMAD R5, R4, R19, RZ ;  /* 0x0000001304057224 */ /* 0x000fc800078e02ff */
[----:B------:R-:W-:-:S06]  /*0110*/  IMAD.HI.U32 R3, R3, R5, R2 ;  /* 0x0000000503037227 */ /* 0x000fcc00078e0002 */
[----:B------:R-:W-:-:S05]  /*0120*/  IMAD.HI.U32 R3, R3, UR6, RZ ;  /* 0x0000000603037c27 */ /* 0x000fca000f8e00ff */
[----:B------:R-:W-:-:S05]  /*0130*/  IADD3 R4, PT, PT, -R3, RZ, RZ ;  /* 0x000000ff03047210 */ /* 0x000fca0007ffe1ff */
[----:B------:R-:W-:-:S05]  /*0140*/  IMAD R4, R19, R4, UR6 ;  /* 0x0000000613047e24 */ /* 0x000fca000f8e0204 */
[----:B------:R-:W-:-:S13]  /*0150*/  ISETP.GE.U32.AND P0, PT, R4, R19, PT ;  /* 0x000000130400720c */ /* 0x000fda0003f06070 */
[----:B------:R-:W-:Y:S01]  /*0160*/  @P0 IMAD.IADD R4, R4, 0x1, -R19 ;  /* 0x0000000104040824 */ /* 0x000fe200078e0a13 */
[----:B------:R-:W-:-:S04]  /*0170*/  @P0 IADD3 R3, PT, PT, R3, 0x1, RZ ;  /* 0x0000000103030810 */ /* 0x000fc80007ffe0ff */
[----:B------:R-:W-:-:S13]  /*0180*/  ISETP.GE.U32.AND P1, PT, R4, R19, PT ;  /* 0x000000130400720c */ /* 0x000fda0003f26070 */
[----:B------:R-:W-:Y:S02]  /*0190*/  @P1 IADD3 R3, PT, PT, R3, 0x1, RZ ;  /* 0x0000000103031810 */ /* 0x000fe40007ffe0ff */
[----:B------:R-:W-:-:S04]  /*01a0*/  @!P2 LOP3.LUT R3, RZ, R19, RZ, 0x33, !PT ;  /* 0x00000013ff03a212 */ /* 0x000fc800078e33ff */
[C---:B------:R-:W-:Y:S02]  /*01b0*/  ISETP.GE.U32.AND P0, PT, R3.reuse, 0x4, PT ;  /* 0x000000040300780c */ /* 0x040fe40003f06070 */
[----:B------:R-:W-:-:S04]  /*01c0*/  VIMNMX.U32 R3, PT, PT, R3, 0x1, !PT ;  /* 0x0000000103037848 */ /* 0x000fc80007fe0000 */
[----:B------:R-:W-:-:S07]  /*01d0*/  LOP3.LUT R9, R3, 0x3, RZ, 0xc0, !PT ;  /* 0x0000000303097812 */ /* 0x000fce00078ec0ff */
[----:B-123--:R-:W-:Y:S05]  /*01e0*/  @!P0 BRA `(.L_x_14) ;  /* 0x0000000800288947 */ /* 0x00efea0003800000 */
[----:B------:R-:W0:Y:S01]  /*01f0*/  LDC.64 R12, c[0x0][0x380] ;  /* 0x0000e000ff0c7b82 */ /* 0x000e220000000a00 */
[----:B------:R-:W-:Y:S01]  /*0200*/  IMAD R8, R11, UR6, R18 ;  /* 0x000000060b087c24 */ /* 0x000fe2000f8e0212 */
[----:B------:R-:W-:-:S03]  /*0210*/  LOP3.LUT R10, R3, 0xfffffffc, RZ, 0xc0, !PT ;  /* 0xfffffffc030a7812 */ /* 0x000fc600078ec0ff */
[C---:B------:R-:W-:Y:S01]  /*0220*/  IMAD R5, R19.reuse, 0x3, R8 ;  /* 0x0000000313057824 */ /* 0x040fe200078e0208 */
[----:B------:R-:W-:Y:S01]  /*0230*/  IADD3 R7, PT, PT, R8, R19, RZ ;  /* 0x0000001308077210 */ /* 0x000fe20007ffe0ff */
[----:B------:R-:W-:Y:S01]  /*0240*/  IMAD.MOV R4, RZ, RZ, -R10 ;  /* 0x000000ffff047224 */ /* 0x000fe200078e0a0a */
[----:B------:R-:W-:-:S07]  /*0250*/  LEA R6, R19, R8, 0x1 ;  /* 0x0000000813067211 */ /* 0x000fce00078e08ff */
.L_x_23:
[----:B0-----:R-:W-:-:S05]  /*0260*/  IMAD.WIDE.U32 R16, R8, 0x4, R12 ;  /* 0x0000000408107825 */ /* 0x001fca00078e000c */
[----:B------:R-:W2:Y:S01]  /*0270*/  LDG.E R3, desc[UR4][R16.64] ;  /* 0x0000000410037981 */ /* 0x000ea2000c1e1900 */
[----:B------:R-:W-:Y:S01]  /*0280*/  UMOV UR6, 0x5a1cac08 ;  /* 0x5a1cac0800067882 */ /* 0x000fe20000000000 */
[----:B------:R-:W-:Y:S01]  /*0290*/  UMOV UR7, 0x3ffb3b64 ;  /* 0x3ffb3b6400077882 */ /* 0x000fe20000000000 */
[----:B------:R-:W-:Y:S01]  /*02a0*/  HFMA2 R23, -RZ, RZ, 3.7421875, 0 ;  /* 0x437c0000ff177431 */ /* 0x000fe200000001ff */
[----:B------:R-:W-:Y:S01]  /*02b0*/  MOV R21, 0x3bbb989d ;  /* 0x3bbb989d00157802 */ /* 0x000fe20000000f00 */
[----:B------:R-:W-:Y:S01]  /*02c0*/  BSSY.RECONVERGENT B0, `(.L_x_15) ;  /* 0x0000017000007945 */ /* 0x000fe20003800200 */
[----:B--2---:R-:W0:Y:S02]  /*02d0*/  F2F.F64.F32 R14, R3 ;  /* 0x00000003000e7310 */ /* 0x004e240000201800 */
[----:B0-----:R-:W-:-:S10]  /*02e0*/  DMUL R14, R14, -UR6 ;  /* 0x800000060e0e7c28 */ /* 0x001fd40008000000 */
[----:B------:R-:W0:Y:S02]  /*02f0*/  F2F.F32.F64 R14, R14 ;  /* 0x0000000e000e7310 */ /* 0x000e240000301000 */
[----:B0-----:R-:W-:-:S04]  /*0300*/  FFMA.SAT R0, R14, R21, 0.5 ;  /* 0x3f0000000e007423 */ /* 0x001fc80000002015 */
[----:B------:R-:W-:-:S04]  /*0310*/  FFMA.RM R0, R0, R23, 12582913 ;  /* 0x4b40000100007423 */ /* 0x000fc80000004017 */
[C---:B------:R-:W-:Y:S01]  /*0320*/  FADD R21, R0.reuse, -12583039 ;  /* 0xcb40007f00157421 */ /* 0x040fe20000000000 */
[----:B------:R-:W-:-:S03]  /*0330*/  IMAD.SHL.U32 R0, R0, 0x800000, RZ ;  /* 0x0080000000007824 */ /* 0x000fc600078e00ff */
[----:B------:R-:W-:-:S04]  /*0340*/  FFMA R21, R14, 1.4426950216293334961, -R21 ;  /* 0x3fb8aa3b0e157823 */ /* 0x000fc80000000815 */
[----:B------:R-:W-:-:S06]  /*0350*/  FFMA R21, R14, 1.925963033500011079e-08, R21 ;  /* 0x32a570600e157823 */ /* 0x000fcc0000000015 */
[----:B------:R-:W0:Y:S02]  /*0360*/  MUFU.EX2 R21, R21 ;  /* 0x0000001500157308 */ /* 0x000e240000000800 */
[----:B0-----:R-:W-:-:S06]  /*0370*/  FFMA R20, R0, R21, 1 ;  /* 0x3f80000000147423 */ /* 0x001fcc0000000015 */
[----:B------:R-:W0:Y:S08]  /*0380*/  MUFU.RCP R0, R20 ;  /* 0x0000001400007308 */ /* 0x000e300000001000 */
[----:B------:R-:W1:Y:S01]  /*0390*/  FCHK P0, R3, R20 ;  /* 0x0000001403007302 */ /* 0x000e620000000000 */
[----:B0-----:R-:W-:-:S04]  /*03a0*/  FFMA R15, -R20, R0, 1 ;  /* 0x3f800000140f7423 */ /* 0x001fc80000000100 */
[----:B------:R-:W-:-:S04]  /*03b0*/  FFMA R0, R0, R15, R0 ;  /* 0x0000000f00007223 */ /* 0x000fc80000000000 */
[----:B------:R-:W-:-:S04]  /*03c0*/  FFMA R15, R3, R0, RZ ;  /* 0x00000000030f7223 */ /* 0x000fc800000000ff */
[----:B------:R-:W-:-:S04]  /*03d0*/  FFMA R2, -R20, R15, R3 ;  /* 0x0000000f14027223 */ /* 0x000fc80000000103 */
[----:B------:R-:W-:Y:S01]  /*03e0*/  FFMA R0, R0, R2, R15 ;  /* 0x0000000200007223 */ /* 0x000fe2000000000f */
[----:B-1----:R-:W-:Y:S06]  /*03f0*/  @!P0 BRA `(.L_x_16) ;  /* 0x00000000000c8947 */ /* 0x002fec0003800000 */
[----:B------:R-:W-:Y:S02]  /*0400*/  MOV R0, R20 ;  /* 0x0000001400007202 */ /* 0x000fe40000000f00 */
[----:B------:R-:W-:-:S07]  /*0410*/  MOV R20, 0x430 ;  /* 0x0000043000147802 */ /* 0x000fce0000000f00 */
[----:B------:R-:W-:Y:S05]  /*0420*/  CALL.REL.NOINC `($__internal_0_$__cuda_sm3x_div_rn_noftz_f32_slowpath) ;  /* 0x0000000800447944 */ /* 0x000fea0003c00000 */
.L_x_16:
[----:B------:R-:W-:Y:S05]  /*0430*/  BSYNC.RECONVERGENT B0 ;  /* 0x0000000000007941 */ /* 0x000fea0003800200 */
.L_x_15:
[----:B------:R-:W-:Y:S01]  /*0440*/  IMAD.WIDE.U32 R14, R7, 0x4, R12 ;  /* 0x00000004070e7825 */ /* 0x000fe200078e000c */
[----:B------:R0:W-:Y:S04]  /*0450*/  STG.E desc[UR4][R16.64], R0 ;  /* 0x0000000010007986 */ /* 0x0001e8000c101904 */
[----:B------:R-:W2:Y:S01]  /*0460*/  LDG.E R3, desc[UR4][R14.64] ;  /* 0x000000040e037981 */ /* 0x000ea2000c1e1900 */
[----:B------:R-:W-:Y:S01]  /*0470*/  UMOV UR6, 0x5a1cac08 ;  /* 0x5a1cac0800067882 */ /* 0x000fe20000000000 */
[----:B------:R-:W-:Y:S01]  /*0480*/  UMOV UR7, 0x3ffb3b64 ;  /* 0x3ffb3b6400077882 */ /* 0x000fe20000000000 */
[----:B------:R-:W-:Y:S01]  /*0490*/  MOV R23, 0x3bbb989d ;  /* 0x3bbb989d00177802 */ /* 0x000fe20000000f00 */
[----:B------:R-:W-:Y:S01]  /*04a0*/  IMAD.MOV.U32 R25, RZ, RZ, 0x437c0000 ;  /* 0x437c0000ff197424 */ /* 0x000fe200078e00ff */
[----:B------:R-:W-:Y:S01]  /*04b0*/  BSSY.RECONVERGENT B0, `(.L_x_17) ;  /* 0x0000017000007945 */ /* 0x000fe20003800200 */
[----:B--2---:R-:W1:Y:S02]  /*04c0*/  F2F.F64.F32 R20, R3 ;  /* 0x0000000300147310 */ /* 0x004e640000201800 */
[----:B-1----:R-:W-:-:S10]  /*04d0*/  DMUL R20, R20, -UR6 ;  /* 0x8000000614147c28 */ /* 0x002fd40008000000 */
[----:B------:R-:W1:Y:S02]  /*04e0*/  F2F.F32.F64 R20, R20 ;  /* 0x0000001400147310 */ /* 0x000e640000301000 */
[----:B-1----:R-:W-:-:S04]  /*04f0*/  FFMA.SAT R2, R20, R23, 0.5 ;  /* 0x3f00000014027423 */ /* 0x002fc80000002017 */
[----:B------:R-:W-:-:S04]  /*0500*/  FFMA.RM R2, R2, R25, 12582913 ;  /* 0x4b40000102027423 */ /* 0x000fc80000004019 */
[C---:B------:R-:W-:Y:S01]  /*0510*/  FADD R23, R2.reuse, -12583039 ;  /* 0xcb40007f02177421 */ /* 0x040fe20000000000 */
[----:B------:R-:W-:-:S03]  /*0520*/  SHF.L.U32 R2, R2, 0x17, RZ ;  /* 0x0000001702027819 */ /* 0x000fc600000006ff */
        /* <DEDUP_REMOVED lines=15> */
.L_x_18:
[----:B------:R-:W-:Y:S05]  /*0620*/  BSYNC.RECONVERGENT B0 ;  /* 0x0000000000007941 */ /* 0x000fea0003800200 */
.L_x_17:
[----:B------:R-:W-:Y:S01]  /*0630*/  IMAD.WIDE.U32 R16, R6, 0x4, R12 ;  /* 0x0000000406107825 */ /* 0x000fe200078e000c */
[----:B------:R0:W-:Y:S04]  /*0640*/  STG.E desc[UR4][R14.64], R0 ;  /* 0x000000000e007986 */ /* 0x0001e8000c101904 */
[----:B------:R-:W2:Y:S01]  /*0650*/  LDG.E R3, desc[UR4][R16.64] ;  /* 0x0000000410037981 */ /* 0x000ea2000c1e1900 */
[----:B------:R-:W-:Y:S01]  /*0660*/  UMOV UR6, 0x5a1cac08 ;  /* 0x5a1cac0800067882 */ /* 0x000fe20000000000 */
[----:B------:R-:W-:Y:S01]  /*0670*/  UMOV UR7, 0x3ffb3b64 ;  /* 0x3ffb3b6400077882 */ /* 0x000fe20000000000 */
[----:B------:R-:W-:Y:S01]  /*0680*/  IMAD.MOV.U32 R23, RZ, RZ, 0x3bbb989d ;  /* 0x3bbb989dff177424 */ /* 0x000fe200078e00ff */
[----:B------:R-:W-:Y:S01]  /*0690*/  MOV R25, 0x437c0000 ;  /* 0x437c000000197802 */ /* 0x000fe20000000f00 */
        /* <DEDUP_REMOVED lines=20> */
[----:B------:R-:W-:Y:S01]  /*07e0*/  IMAD.MOV.U32 R0, RZ, RZ, R14 ;  /* 0x000000ffff007224 */ /* 0x000fe200078e000e */
[----:B------:R-:W-:-:S07]  /*07f0*/  MOV R20, 0x810 ;  /* 0x0000081000147802 */ /* 0x000fce0000000f00 */
[----:B------:R-:W-:Y:S05]  /*0800*/  CALL.REL.NOINC `($__internal_0_$__cuda_sm3x_div_rn_noftz_f32_slowpath) ;  /* 0x00000004004c7944 */ /* 0x000fea0003c00000 */
.L_x_20:
[----:B------:R-:W-:Y:S05]  /*0810*/  BSYNC.RECONVERGENT B0 ;  /* 0x0000000000007941 */ /* 0x000fea0003800200 */
.L_x_19:
[----:B------:R-:W-:Y:S01]  /*0820*/  IMAD.WIDE.U32 R14, R5, 0x4, R12 ;  /* 0x00000004050e7825 */ /* 0x000fe200078e000c */
[----:B------:R0:W-:Y:S04]  /*0830*/  STG.E desc[UR4][R16.64], R0 ;  /* 0x0000000010007986 */ /* 0x0001e8000c101904 */
[----:B------:R-:W2:Y:S01]  /*0840*/  LDG.E R3, desc[UR4][R14.64] ;  /* 0x000000040e037981 */ /* 0x000ea2000c1e1900 */
[----:B------:R-:W-:Y:S01]  /*0850*/  UMOV UR6, 0x5a1cac08 ;  /* 0x5a1cac0800067882 */ /* 0x000fe20000000000 */
[----:B------:R-:W-:Y:S01]  /*0860*/  UMOV UR7, 0x3ffb3b64 ;  /* 0x3ffb3b6400077882 */ /* 0x000fe20000000000 */
[----:B------:R-:W-:Y:S01]  /*0870*/  HFMA2 R25, -RZ, RZ, 3.7421875, 0 ;  /* 0x437c0000ff197431 */ /* 0x000fe200000001ff */
        /* <DEDUP_REMOVED lines=24> */
.L_x_22:
[----:B------:R-:W-:Y:S05]  /*0a00*/  BSYNC.RECONVERGENT B0 ;  /* 0x0000000000007941 */ /* 0x000fea0003800200 */
.L_x_21:
[----:B------:R1:W-:Y:S01]  /*0a10*/  STG.E desc[UR4][R14.64], R0 ;  /* 0x000000000e007986 */ /* 0x0003e2000c101904 */
[----:B------:R-:W-:Y:S01]  /*0a20*/  IADD3 R4, PT, PT, R4, 0x4, RZ ;  /* 0x0000000404047810 */ /* 0x000fe20007ffe0ff */
[C---:B------:R-:W-:Y:S01]  /*0a30*/  IMAD R7, R19.reuse, 0x4, R7 ;  /* 0x0000000413077824 */ /* 0x040fe200078e0207 */
[C---:B------:R-:W-:Y:S01]  /*0a40*/  LEA R6, R19.reuse, R6, 0x2 ;  /* 0x0000000613067211 */ /* 0x040fe200078e10ff */
[C---:B------:R-:W-:Y:S01]  /*0a50*/  IMAD R8, R19.reuse, 0x4, R8 ;  /* 0x0000000413087824 */ /* 0x040fe200078e0208 */
[----:B------:R-:W-:Y:S02]  /*0a60*/  ISETP.NE.AND P0, PT, R4, RZ, PT ;  /* 0x000000ff0400720c */ /* 0x000fe40003f05270 */
[----:B------:R-:W-:-:S11]  /*0a70*/  LEA R5, R19, R5, 0x2 ;  /* 0x0000000513057211 */ /* 0x000fd600078e10ff */
[----:B-1----:R-:W-:Y:S05]  /*0a80*/  @P0 BRA `(.L_x_23) ;  /* 0xfffffff400f40947 */ /* 0x002fea000383ffff */
.L_x_14:
[----:B------:R-:W-:-:S13]  /*0a90*/  ISETP.NE.AND P0, PT, R9, RZ, PT ;  /* 0x000000ff0900720c */ /* 0x000fda0003f05270 */
[----:B------:R-:W-:Y:S05]  /*0aa0*/  @!P0 EXIT ;  /* 0x000000000000894d */ /* 0x000fea0003800000 */
[----:B------:R-:W0:Y:S01]  /*0ab0*/  LDC.64 R4, c[0x0][0x380] ;  /* 0x0000e000ff047b82 */ /* 0x000e220000000a00 */
[----:B------:R-:W1:Y:S01]  /*0ac0*/  LDCU UR6, c[0x0][0x388] ;  /* 0x00007100ff0677ac */ /* 0x000e620008000800 */
[----:B------:R-:W-:Y:S01]  /*0ad0*/  IMAD R10, R19, R10, R18 ;  /* 0x0000000a130a7224 */ /* 0x000fe200078e0212 */
[----:B------:R-:W-:-:S03]  /*0ae0*/  IADD3 R9, PT, PT, -R9, RZ, RZ ;  /* 0x000000ff09097210 */ /* 0x000fc60007ffe1ff */
[----:B-1----:R-:W-:-:S07]  /*0af0*/  IMAD R11, R11, UR6, R10 ;  /* 0x000000060b0b7c24 */ /* 0x002fce000f8e020a */
.L_x_26:
[----:B01----:R-:W-:-:S05]  /*0b00*/  IMAD.WIDE.U32 R6, R11, 0x4, R4 ;  /* 0x000000040b067825 */ /* 0x003fca00078e0004 */
[----:B------:R-:W2:Y:S01]  /*0b10*/  LDG.E R3, desc[UR4][R6.64] ;  /* 0x0000000406037981 */ /* 0x000ea2000c1e1900 */
[----:B------:R-:W-:Y:S01]  /*0b20*/  UMOV UR6, 0x5a1cac08 ;  /* 0x5a1cac0800067882 */ /* 0x000fe20000000000 */
[----:B------:R-:W-:Y:S01]  /*0b30*/  UMOV UR7, 0x3ffb3b64 ;  /* 0x3ffb3b6400077882 */ /* 0x000fe20000000000 */
[----:B------:R-:W-:Y:S01]  /*0b40*/  MOV R15, 0x3bbb989d ;  /* 0x3bbb989d000f7802 */ /* 0x000fe20000000f00 */
[----:B------:R-:W-:Y:S01]  /*0b50*/  IMAD.MOV.U32 R17, RZ, RZ, 0x437c0000 ;  /* 0x437c0000ff117424 */ /* 0x000fe200078e00ff */
[----:B------:R-:W-:Y:S01]  /*0b60*/  IADD3 R9, PT, PT, R9, 0x1, RZ ;  /* 0x0000000109097810 */ /* 0x000fe20007ffe0ff */
[----:B------:R-:W-:Y:S03]  /*0b70*/  BSSY.RECONVERGENT B0, `(.L_x_24) ;  /* 0x0000018000007945 */ /* 0x000fe60003800200 */
[----:B------:R-:W-:Y:S01]  /*0b80*/  ISETP.NE.AND P2, PT, R9, RZ, PT ;  /* 0x000000ff0900720c */ /* 0x000fe20003f45270 */
[----:B--2---:R-:W0:Y:S02]  /*0b90*/  F2F.F64.F32 R12, R3 ;  /* 0x00000003000c7310 */ /* 0x004e240000201800 */
[----:B0-----:R-:W-:-:S10]  /*0ba0*/  DMUL R12, R12, -UR6 ;  /* 0x800000060c0c7c28 */ /* 0x001fd40008000000 */
[----:B------:R-:W0:Y:S02]  /*0bb0*/  F2F.F32.F64 R12, R12 ;  /* 0x0000000c000c7310 */ /* 0x000e240000301000 */
[----:B0-----:R-:W-:-:S04]  /*0bc0*/  FFMA.SAT R0, R12, R15, 0.5 ;  /* 0x3f0000000c007423 */ /* 0x001fc8000000200f */
        /* <DEDUP_REMOVED lines=18> */
.L_x_25:
[----:B------:R-:W-:Y:S05]  /*0cf0*/  BSYNC.RECONVERGENT B0 ;  /* 0x0000000000007941 */ /* 0x000fea0003800200 */
.L_x_24:
[----:B------:R1:W-:Y:S01]  /*0d00*/  STG.E desc[UR4][R6.64], R0 ;  /* 0x0000000006007986 */ /* 0x0003e2000c101904 */
[----:B------:R-:W-:Y:S01]  /*0d10*/  IADD3 R11, PT, PT, R19, R11, RZ ;  /* 0x0000000b130b7210 */ /* 0x000fe20007ffe0ff */
[----:B------:R-:W-:Y:S06]  /*0d20*/  @P2 BRA `(.L_x_26) ;  /* 0xfffffffc00742947 */ /* 0x000fec000383ffff */
[----:B------:R-:W-:Y:S05]  /*0d30*/  EXIT ;  /* 0x000000000000794d */ /* 0x000fea0003800000 */
        .weak           $__internal_0_$__cuda_sm3x_div_rn_noftz_f32_slowpath
        .type           $__internal_0_$__cuda_sm3x_div_rn_noftz_f32_slowpath,@function
        .size           $__internal_0_$__cuda_sm3x_div_rn_noftz_f32_slowpath,(.L_x_112 - $__internal_0_$__cuda_sm3x_div_rn_noftz_f32_slowpath)
$__internal_0_$__cuda_sm3x_div_rn_noftz_f32_slowpath:
[----:B------:R-:W-:Y:S01]  /*0d40*/  SHF.R.U32.HI R2, RZ, 0x17, R0 ;  /* 0x00000017ff027819 */ /* 0x000fe20000011600 */
[----:B------:R-:W-:Y:S01]  /*0d50*/  BSSY.RECONVERGENT B1, `(.L_x_27) ;  /* 0x0000062000017945 */ /* 0x000fe20003800200 */
[----:B------:R-:W-:Y:S02]  /*0d60*/  SHF.R.U32.HI R24, RZ, 0x17, R3 ;  /* 0x00000017ff187819 */ /* 0x000fe40000011603 */
[----:B------:R-:W-:Y:S02]  /*0d70*/  LOP3.LUT R2, R2, 0xff, RZ, 0xc0, !PT ;  /* 0x000000ff02027812 */ /* 0x000fe400078ec0ff */
[----:B------:R-:W-:Y:S02]  /*0d80*/  LOP3.LUT R24, R24, 0xff, RZ, 0xc0, !PT ;  /* 0x000000ff18187812 */ /* 0x000fe400078ec0ff */
[----:B------:R-:W-:-:S03]  /*0d90*/  IADD3 R23, PT, PT, R2, -0x1, RZ ;  /* 0xffffffff02177810 */ /* 0x000fc60007ffe0ff */
[----:B------:R-:W-:Y:S01]  /*0da0*/  VIADD R22, R24, 0xffffffff ;  /* 0xffffffff18167836 */ /* 0x000fe20000000000 */
[----:B------:R-:W-:-:S04]  /*0db0*/  ISETP.GT.U32.AND P0, PT, R23, 0xfd, PT ;  /* 0x000000fd1700780c */ /* 0x000fc80003f04070 */
[----:B------:R-:W-:-:S13]  /*0dc0*/  ISETP.GT.U32.OR P0, PT, R22, 0xfd, P0 ;  /* 0x000000fd1600780c */ /* 0x000fda0000704470 */
[----:B------:R-:W-:Y:S01]  /*0dd0*/  @!P0 MOV R21, RZ ;  /* 0x000000ff00158202 */ /* 0x000fe20000000f00 */
[----:B------:R-:W-:Y:S06]  /*0de0*/  @!P0 BRA `(.L_x_28) ;  /* 0x00000000005c8947 */ /* 0x000fec0003800000 */
[----:B------:R-:W-:Y:S02]  /*0df0*/  FSETP.GTU.FTZ.AND P0, PT, |R3|, +INF , PT ;  /* 0x7f8000000300780b */ /* 0x000fe40003f1c200 */
[----:B------:R-:W-:-:S04]  /*0e00*/  FSETP.GTU.FTZ.AND P1, PT, |R0|, +INF , PT ;  /* 0x7f8000000000780b */ /* 0x000fc80003f3c200 */
[----:B------:R-:W-:-:S13]  /*0e10*/  PLOP3.LUT P0, PT, P0, P1, PT, 0xf8, 0x8f ;  /* 0x00000000008f781c */ /* 0x000fda0000703f70 */
[----:B------:R-:W-:Y:S05]  /*0e20*/  @P0 BRA `(.L_x_29) ;  /* 0x00000004004c0947 */ /* 0x000fea0003800000 */
[----:B------:R-:W-:-:S13]  /*0e30*/  LOP3.LUT P0, RZ, R0, 0x7fffffff, R3, 0xc8, !PT ;  /* 0x7fffffff00ff7812 */ /* 0x000fda000780c803 */
[----:B------:R-:W-:Y:S05]  /*0e40*/  @!P0 BRA `(.L_x_30) ;  /* 0x00000004003c8947 */ /* 0x000fea0003800000 */
[C---:B------:R-:W-:Y:S02]  /*0e50*/  FSETP.NEU.FTZ.AND P3, PT, |R3|.reuse, +INF , PT ;  /* 0x7f8000000300780b */ /* 0x040fe40003f7d200 */
[----:B------:R-:W-:Y:S02]  /*0e60*/  FSETP.NEU.FTZ.AND P1, PT, |R0|, +INF , PT ;  /* 0x7f8000000000780b */ /* 0x000fe40003f3d200 */
[----:B------:R-:W-:-:S11]  /*0e70*/  FSETP.NEU.FTZ.AND P0, PT, |R3|, +INF , PT ;  /* 0x7f8000000300780b */ /* 0x000fd60003f1d200 */
[----:B------:R-:W-:Y:S05]  /*0e80*/  @!P1 BRA !P3, `(.L_x_30) ;  /* 0x00000004002c9947 */ /* 0x000fea0005800000 */
[----:B------:R-:W-:-:S04]  /*0e90*/  LOP3.LUT P3, RZ, R3, 0x7fffffff, RZ, 0xc0, !PT ;  /* 0x7fffffff03ff7812 */ /* 0x000fc8000786c0ff */
[----:B------:R-:W-:-:S13]  /*0ea0*/  PLOP3.LUT P1, PT, P1, P3, PT, 0x2f, 0xf2 ;  /* 0x0000000000f2781c */ /* 0x000fda0000f26577 */
[----:B------:R-:W-:Y:S05]  /*0eb0*/  @P1 BRA `(.L_x_31) ;  /* 0x0000000400181947 */ /* 0x000fea0003800000 */
[----:B------:R-:W-:-:S04]  /*0ec0*/  LOP3.LUT P1, RZ, R0, 0x7fffffff, RZ, 0xc0, !PT ;  /* 0x7fffffff00ff7812 */ /* 0x000fc8000782c0ff */
[----:B------:R-:W-:-:S13]  /*0ed0*/  PLOP3.LUT P0, PT, P0, P1, PT, 0x2f, 0xf2 ;  /* 0x0000000000f2781c */ /* 0x000fda0000702577 */
[----:B------:R-:W-:Y:S05]  /*0ee0*/  @P0 BRA `(.L_x_32) ;  /* 0x0000000400000947 */ /* 0x000fea0003800000 */
[----:B------:R-:W-:Y:S02]  /*0ef0*/  ISETP.GE.AND P0, PT, R22, RZ, PT ;  /* 0x000000ff1600720c */ /* 0x000fe40003f06270 */
[----:B------:R-:W-:-:S11]  /*0f00*/  ISETP.GE.AND P1, PT, R23, RZ, PT ;  /* 0x000000ff1700720c */ /* 0x000fd60003f26270 */
[----:B------:R-:W-:Y:S01]  /*0f10*/  @P0 MOV R21, RZ ;  /* 0x000000ff00150202 */ /* 0x000fe20000000f00 */
[----:B------:R-:W-:Y:S02]  /*0f20*/  @!P0 IMAD.MOV.U32 R21, RZ, RZ, -0x40 ;  /* 0xffffffc0ff158424 */ /* 0x000fe400078e00ff */
[----:B------:R-:W-:Y:S01]  /*0f30*/  @!P0 FFMA R3, R3, 1.84467440737095516160e+19, RZ ;  /* 0x5f80000003038823 */ /* 0x000fe200000000ff */
[----:B------:R-:W-:Y:S02]  /*0f40*/  @!P1 FFMA R0, R0, 1.84467440737095516160e+19, RZ ;  /* 0x5f80000000009823 */ /* 0x000fe400000000ff */
[----:B------:R-:W-:-:S07]  /*0f50*/  @!P1 IADD3 R21, PT, PT, R21, 0x40, RZ ;  /* 0x0000004015159810 */ /* 0x000fce0007ffe0ff */
.L_x_28:
[----:B------:R-:W-:Y:S01]  /*0f60*/  LEA R23, R2, 0xc0800000, 0x17 ;  /* 0xc080000002177811 */ /* 0x000fe200078eb8ff */
[----:B------:R-:W-:Y:S01]  /*0f70*/  VIADD R24, R24, 0xffffff81 ;  /* 0xffffff8118187836 */ /* 0x000fe20000000000 */
[----:B------:R-:W-:Y:S02]  /*0f80*/  BSSY.RECONVERGENT B2, `(.L_x_33) ;  /* 0x0000035000027945 */ /* 0x000fe40003800200 */
[----:B------:R-:W-:Y:S01]  /*0f90*/  IADD3 R26, PT, PT, -R23, R0, RZ ;  /* 0x00000000171a7210 */ /* 0x000fe20007ffe1ff */
[C---:B------:R-:W-:Y:S01]  /*0fa0*/  IMAD R0, R24.reuse, -0x800000, R3 ;  /* 0xff80000018007824 */ /* 0x040fe200078e0203 */
[----:B------:R-:W-:Y:S02]  /*0fb0*/  IADD3 R24, PT, PT, R24, 0x7f, -R2 ;  /* 0x0000007f18187810 */ /* 0x000fe40007ffe802 */
[----:B------:R-:W0:Y:S01]  /*0fc0*/  MUFU.RCP R22, R26 ;  /* 0x0000001a00167308 */ /* 0x000e220000001000 */
[----:B------:R-:W-:Y:S01]  /*0fd0*/  FADD.FTZ R23, -R26, -RZ ;  /* 0x800000ff1a177221 */ /* 0x000fe20000010100 */
[----:B------:R-:W-:-:S03]  /*0fe0*/  IADD3 R21, PT, PT, R24, R21, RZ ;  /* 0x0000001518157210 */ /* 0x000fc60007ffe0ff */
[----:B0-----:R-:W-:-:S04]  /*0ff0*/  FFMA R25, R22, R23, 1 ;  /* 0x3f80000016197423 */ /* 0x001fc80000000017 */
[----:B------:R-:W-:-:S04]  /*1000*/  FFMA R25, R22, R25, R22 ;  /* 0x0000001916197223 */ /* 0x000fc80000000016 */
[----:B------:R-:W-:-:S04]  /*1010*/  FFMA R22, R0, R25, RZ ;  /* 0x0000001900167223 */ /* 0x000fc800000000ff */
[----:B------:R-:W-:-:S04]  /*1020*/  FFMA R3, R23, R22, R0 ;  /* 0x0000001617037223 */ /* 0x000fc80000000000 */
[----:B------:R-:W-:-:S04]  /*1030*/  FFMA R22, R25, R3, R22 ;  /* 0x0000000319167223 */ /* 0x000fc80000000016 */
[----:B------:R-:W-:-:S04]  /*1040*/  FFMA R23, R23, R22, R0 ;  /* 0x0000001617177223 */ /* 0x000fc80000000000 */
[----:B------:R-:W-:-:S05]  /*1050*/  FFMA R0, R25, R23, R22 ;  /* 0x0000001719007223 */ /* 0x000fca0000000016 */
[----:B------:R-:W-:-:S04]  /*1060*/  SHF.R.U32.HI R2, RZ, 0x17, R0 ;  /* 0x00000017ff027819 */ /* 0x000fc80000011600 */
[----:B------:R-:W-:-:S04]  /*1070*/  LOP3.LUT R2, R2, 0xff, RZ, 0xc0, !PT ;  /* 0x000000ff02027812 */ /* 0x000fc800078ec0ff */
[----:B------:R-:W-:-:S05]  /*1080*/  IADD3 R2, PT, PT, R2, R21, RZ ;  /* 0x0000001502027210 */ /* 0x000fca0007ffe0ff */
[----:B------:R-:W-:-:S05]  /*1090*/  VIADD R3, R2, 0xffffffff ;  /* 0xffffffff02037836 */ /* 0x000fca0000000000 */
[----:B------:R-:W-:-:S13]  /*10a0*/  ISETP.GE.U32.AND P0, PT, R3, 0xfe, PT ;  /* 0x000000fe0300780c */ /* 0x000fda0003f06070 */
[----:B------:R-:W-:Y:S05]  /*10b0*/  @!P0 BRA `(.L_x_34) ;  /* 0x0000000000808947 */ /* 0x000fea0003800000 */
[----:B------:R-:W-:-:S13]  /*10c0*/  ISETP.GT.AND P0, PT, R2, 0xfe, PT ;  /* 0x000000fe0200780c */ /* 0x000fda0003f04270 */
[----:B------:R-:W-:Y:S05]  /*10d0*/  @P0 BRA `(.L_x_35) ;  /* 0x00000000006c0947 */ /* 0x000fea0003800000 */
[----:B------:R-:W-:-:S13]  /*10e0*/  ISETP.GE.AND P0, PT, R2, 0x1, PT ;  /* 0x000000010200780c */ /* 0x000fda0003f06270 */
[----:B------:R-:W-:Y:S05]  /*10f0*/  @P0 BRA `(.L_x_36) ;  /* 0x0000000000740947 */ /* 0x000fea0003800000 */
[----:B------:R-:W-:Y:S02]  /*1100*/  ISETP.GE.AND P0, PT, R2, -0x18, PT ;  /* 0xffffffe80200780c */ /* 0x000fe40003f06270 */
[----:B------:R-:W-:-:S11]  /*1110*/  LOP3.LUT R0, R0, 0x80000000, RZ, 0xc0, !PT ;  /* 0x8000000000007812 */ /* 0x000fd600078ec0ff */
[----:B------:R-:W-:Y:S05]  /*1120*/  @!P0 BRA `(.L_x_36) ;  /* 0x0000000000688947 */ /* 0x000fea0003800000 */
[CCC-:B------:R-:W-:Y:S01]  /*1130*/  FFMA.RZ R3, R25.reuse, R23.reuse, R22.reuse ;  /* 0x0000001719037223 */ /* 0x1c0fe2000000c016 */
[CCC-:B------:R-:W-:Y:S01]  /*1140*/  FFMA.RP R21, R25.reuse, R23.reuse, R22.reuse ;  /* 0x0000001719157223 */ /* 0x1c0fe20000008016 */
[----:B------:R-:W-:Y:S01]  /*1150*/  FFMA.RM R24, R25, R23, R22 ;  /* 0x0000001719187223 */ /* 0x000fe20000004016 */
[C---:B------:R-:W-:Y:S02]  /*1160*/  IADD3 R22, PT, PT, R2.reuse, 0x20, RZ ;  /* 0x0000002002167810 */ /* 0x040fe40007ffe0ff */
[----:B------:R-:W-:Y:S02]  /*1170*/  LOP3.LUT R3, R3, 0x7fffff, RZ, 0xc0, !PT ;  /* 0x007fffff03037812 */ /* 0x000fe400078ec0ff */
[C---:B------:R-:W-:Y:S02]  /*1180*/  ISETP.NE.AND P3, PT, R2.reuse, RZ, PT ;  /* 0x000000ff0200720c */ /* 0x040fe40003f65270 */
[----:B------:R-:W-:Y:S02]  /*1190*/  LOP3.LUT R3, R3, 0x800000, RZ, 0xfc, !PT ;  /* 0x0080000003037812 */ /* 0x000fe400078efcff */
[----:B------:R-:W-:-:S02]  /*11a0*/  ISETP.NE.AND P1, PT, R2, RZ, PT ;  /* 0x000000ff0200720c */ /* 0x000fc40003f25270 */
[----:B------:R-:W-:Y:S02]  /*11b0*/  IADD3 R2, PT, PT, -R2, RZ, RZ ;  /* 0x000000ff02027210 */ /* 0x000fe40007ffe1ff */
[----:B------:R-:W-:Y:S02]  /*11c0*/  SHF.L.U32 R22, R3, R22, RZ ;  /* 0x0000001603167219 */ /* 0x000fe400000006ff */
[----:B------:R-:W-:Y:S02]  /*11d0*/  FSETP.NEU.FTZ.AND P0, PT, R21, R24, PT ;  /* 0x000000181500720b */ /* 0x000fe40003f1d000 */
[----:B------:R-:W-:Y:S02]  /*11e0*/  SEL R2, R2, RZ, P3 ;  /* 0x000000ff02027207 */ /* 0x000fe40001800000 */
[----:B------:R-:W-:Y:S02]  /*11f0*/  ISETP.NE.AND P1, PT, R22, RZ, P1 ;  /* 0x000000ff1600720c */ /* 0x000fe40000f25270 */
[----:B------:R-:W-:-:S02]  /*1200*/  SHF.R.U32.HI R21, RZ, R2, R3 ;  /* 0x00000002ff157219 */ /* 0x000fc40000011603 */
[----:B------:R-:W-:Y:S02]  /*1210*/  PLOP3.LUT P0, PT, P0, P1, PT, 0xf8, 0x8f ;  /* 0x00000000008f781c */ /* 0x000fe40000703f70 */
[----:B------:R-:W-:Y:S02]  /*1220*/  SHF.R.U32.HI R3, RZ, 0x1, R21 ;  /* 0x00000001ff037819 */ /* 0x000fe40000011615 */
[----:B------:R-:W-:-:S04]  /*1230*/  SEL R2, RZ, 0x1, !P0 ;  /* 0x00000001ff027807 */ /* 0x000fc80004000000 */
[----:B------:R-:W-:-:S04]  /*1240*/  LOP3.LUT R2, R2, 0x1, R3, 0xf8, !PT ;  /* 0x0000000102027812 */ /* 0x000fc800078ef803 */
[----:B------:R-:W-:-:S05]  /*1250*/  LOP3.LUT R2, R2, R21, RZ, 0xc0, !PT ;  /* 0x0000001502027212 */ /* 0x000fca00078ec0ff */
[----:B------:R-:W-:-:S05]  /*1260*/  IMAD.IADD R3, R3, 0x1, R2 ;  /* 0x0000000103037824 */ /* 0x000fca00078e0202 */
[----:B------:R-:W-:Y:S01]  /*1270*/  LOP3.LUT R0, R3, R0, RZ, 0xfc, !PT ;  /* 0x0000000003007212 */ /* 0x000fe200078efcff */
[----:B------:R-:W-:Y:S06]  /*1280*/  BRA `(.L_x_36) ;  /* 0x0000000000107947 */ /* 0x000fec0003800000 */
.L_x_35:
[----:B------:R-:W-:-:S04]  /*1290*/  LOP3.LUT R0, R0, 0x80000000, RZ, 0xc0, !PT ;  /* 0x8000000000007812 */ /* 0x000fc800078ec0ff */
[----:B------:R-:W-:Y:S01]  /*12a0*/  LOP3.LUT R0, R0, 0x7f800000, RZ, 0xfc, !PT ;  /* 0x7f80000000007812 */ /* 0x000fe200078efcff */
[----:B------:R-:W-:Y:S06]  /*12b0*/  BRA `(.L_x_36) ;  /* 0x0000000000047947 */ /* 0x000fec0003800000 */
.L_x_34:
[----:B------:R-:W-:-:S07]  /*12c0*/  LEA R0, R21, R0, 0x17 ;  /* 0x0000000015007211 */ /* 0x000fce00078eb8ff */
.L_x_36:
[----:B------:R-:W-:Y:S05]  /*12d0*/  BSYNC.RECONVERGENT B2 ;  /* 0x0000000000027941 */ /* 0x000fea0003800200 */
.L_x_33:
[----:B------:R-:W-:Y:S05]  /*12e0*/  BRA `(.L_x_37) ;  /* 0x0000000000207947 */ /* 0x000fea0003800000 */
.L_x_32:
[----:B------:R-:W-:-:S04]  /*12f0*/  LOP3.LUT R0, R0, 0x80000000, R3, 0x48, !PT ;  /* 0x8000000000007812 */ /* 0x000fc800078e4803 */
[----:B------:R-:W-:Y:S01]  /*1300*/  LOP3.LUT R0, R0, 0x7f800000, RZ, 0xfc, !PT ;  /* 0x7f80000000007812 */ /* 0x000fe200078efcff */
[----:B------:R-:W-:Y:S06]  /*1310*/  BRA `(.L_x_37) ;  /* 0x0000000000147947 */ /* 0x000fec0003800000 */
.L_x_31:
[----:B------:R-:W-:Y:S01]  /*1320*/  LOP3.LUT R0, R0, 0x80000000, R3, 0x48, !PT ;  /* 0x8000000000007812 */ /* 0x000fe200078e4803 */
[----:B------:R-:W-:Y:S06]  /*1330*/  BRA `(.L_x_37) ;  /* 0x00000000000c7947 */ /* 0x000fec0003800000 */
.L_x_30:
[----:B------:R-:W0:Y:S01]  /*1340*/  MUFU.RSQ R0, -QNAN ;  /* 0xffc0000000007908 */ /* 0x000e220000001400 */
[----:B------:R-:W-:Y:S05]  /*1350*/  BRA `(.L_x_37) ;  /* 0x0000000000047947 */ /* 0x000fea0003800000 */
.L_x_29:
[----:B------:R-:W-:-:S07]  /*1360*/  FADD.FTZ R0, R3, R0 ;  /* 0x0000000003007221 */ /* 0x000fce0000010000 */
.L_x_37:
[----:B------:R-:W-:Y:S05]  /*1370*/  BSYNC.RECONVERGENT B1 ;  /* 0x0000000000017941 */ /* 0x000fea0003800200 */
.L_x_27:
[----:B------:R-:W-:-:S04]  /*1380*/  HFMA2 R21, -RZ, RZ, 0, 0 ;  /* 0x00000000ff157431 */ /* 0x000fc800000001ff */
[----:B0-----:R-:W-:Y:S05]  /*1390*/  RET.REL.NODEC R20 `(_Z4geluPfi) ;  /* 0xffffffec14187950 */ /* 0x001fea0003c3ffff */
.L_x_38:
        /* <DEDUP_REMOVED lines=14> */
.L_x_112:


//--------------------- .text._Z4QK_VPKfS0_Pfii   --------------------------
	.section	.text._Z4QK_VPKfS0_Pfii,"ax",@progbits
	.align	128
        .global         _Z4QK_VPKfS0_Pfii
        .type           _Z4QK_VPKfS0_Pfii,@function
        .size           _Z4QK_VPKfS0_Pfii,(.L_x_113 - _Z4QK_VPKfS0_Pfii)
        .other          _Z4QK_VPKfS0_Pfii,@"STO_CUDA_ENTRY STV_DEFAULT"
_Z4QK_VPKfS0_Pfii:
.text._Z4QK_VPKfS0_Pfii:
[----:B------:R-:W-:Y:S01]  /*0000*/  LDC R1, c[0x0][0x37c] ;  /* 0x0000df00ff017b82 */ /* 0x000fe20000000800 */
[----:B------:R-:W0:Y:S01]  /*0010*/  S2R R7, SR_TID.Y ;  /* 0x0000000000077919 */ /* 0x000e220000002200 */
[----:B------:R-:W1:Y:S06]  /*0020*/  LDCU UR4, c[0x0][0x360] ;  /* 0x00006c00ff0477ac */ /* 0x000e6c0008000800 */
[----:B------:R-:W2:Y:S01]  /*0030*/  LDC.64 R4, c[0x0][0x398] ;  /* 0x0000e600ff047b82 */ /* 0x000ea20000000a00 */
[----:B------:R-:W0:Y:S01]  /*0040*/  S2R R0, SR_CTAID.Y ;  /* 0x0000000000007919 */ /* 0x000e220000002600 */
[----:B------:R-:W0:Y:S01]  /*0050*/  LDCU UR5, c[0x0][0x364] ;  /* 0x00006c80ff0577ac */ /* 0x000e220008000800 */
[----:B------:R-:W1:Y:S01]  /*0060*/  S2R R17, SR_TID.X ;  /* 0x0000000000117919 */ /* 0x000e620000002100 */
[----:B------:R-:W1:Y:S01]  /*0070*/  S2R R2, SR_CTAID.X ;  /* 0x0000000000027919 */ /* 0x000e620000002500 */
[----:B0-----:R-:W-:-:S05]  /*0080*/  IMAD R0, R0, UR5, R7 ;  /* 0x0000000500007c24 */ /* 0x001fca000f8e0207 */
[----:B--2---:R-:W-:Y:S01]  /*0090*/  ISETP.GE.AND P0, PT, R0, R5, PT ;  /* 0x000000050000720c */ /* 0x004fe20003f06270 */
[----:B-1----:R-:W-:-:S05]  /*00a0*/  IMAD R3, R2, UR4, R17 ;  /* 0x0000000402037c24 */ /* 0x002fca000f8e0211 */
[----:B------:R-:W-:-:S13]  /*00b0*/  ISETP.GE.OR P0, PT, R3, R4, P0 ;  /* 0x000000040300720c */ /* 0x000fda0000706670 */
[----:B------:R-:W-:Y:S05]  /*00c0*/  @P0 EXIT ;  /* 0x000000000000094d */ /* 0x000fea0003800000 */
[----:B------:R-:W-:Y:S01]  /*00d0*/  ISETP.GE.U32.AND P0, PT, R5, 0x20, PT ;  /* 0x000000200500780c */ /* 0x000fe20003f06070 */
[----:B------:R-:W0:Y:S01]  /*00e0*/  LDCU.64 UR8, c[0x0][0x358] ;  /* 0x00006b00ff0877ac */ /* 0x000e220008000a00 */
[----:B------:R-:W-:Y:S01]  /*00f0*/  HFMA2 R25, -RZ, RZ, 0, 0 ;  /* 0x00000000ff197431 */ /* 0x000fe200000001ff */
[----:B------:R-:W-:-:S10]  /*0100*/  MOV R19, RZ ;  /* 0x000000ff00137202 */ /* 0x000fd40000000f00 */
[----:B------:R-:W-:Y:S05]  /*0110*/  @!P0 BRA `(.L_x_39) ;  /* 0x0000000800408947 */ /* 0x000fea0003800000 */
[----:B------:R-:W1:Y:S01]  /*0120*/  S2UR UR6, SR_CgaCtaId ;  /* 0x00000000000679c3 */ /* 0x000e620000008800 */
[----:B------:R-:W-:Y:S01]  /*0130*/  UMOV UR4, 0x400 ;  /* 0x0000040000047882 */ /* 0x000fe20000000000 */
[----:B------:R-:W-:Y:S01]  /*0140*/  SHF.R.U32.HI R6, RZ, 0x5, R5 ;  /* 0x00000005ff067819 */ /* 0x000fe20000011605 */
[----:B------:R-:W-:Y:S01]  /*0150*/  UIADD3 UR5, UPT, UPT, UR4, 0x1000, URZ ;  /* 0x0000100004057890 */ /* 0x000fe2000fffe0ff */
[----:B------:R-:W-:Y:S01]  /*0160*/  IMAD R2, R0, R5, R17 ;  /* 0x0000000500027224 */ /* 0x000fe200078e0211 */
[----:B------:R-:W-:Y:S01]  /*0170*/  MOV R19, RZ ;  /* 0x000000ff00137202 */ /* 0x000fe20000000f00 */
[----:B------:R-:W-:Y:S01]  /*0180*/  IMAD R5, R7, R4, R3 ;  /* 0x0000000407057224 */ /* 0x000fe200078e0203 */
[----:B------:R-:W-:Y:S01]  /*0190*/  MOV R25, RZ ;  /* 0x000000ff00197202 */ /* 0x000fe20000000f00 */
[----:B------:R-:W2:Y:S01]  /*01a0*/  LDC.64 R22, c[0x0][0x380] ;  /* 0x0000e000ff167b82 */ /* 0x000ea20000000a00 */
[----:B------:R-:W-:-:S07]  /*01b0*/  IADD3 R6, PT, PT, -R6, RZ, RZ ;  /* 0x000000ff06067210 */ /* 0x000fce0007ffe1ff */
[----:B------:R-:W3:Y:S01]  /*01c0*/  LDC.64 R20, c[0x0][0x388] ;  /* 0x0000e200ff147b82 */ /* 0x000ee20000000a00 */
[----:B-1----:R-:W-:Y:S02]  /*01d0*/  ULEA UR4, UR6, UR4, 0x18 ;  /* 0x0000000406047291 */ /* 0x002fe4000f8ec0ff */
[----:B------:R-:W-:-:S04]  /*01e0*/  ULEA UR5, UR6, UR5, 0x18 ;  /* 0x0000000506057291 */ /* 0x000fc8000f8ec0ff */
[----:B------:R-:W-:Y:S02]  /*01f0*/  LEA R18, R7, UR4, 0x7 ;  /* 0x0000000407127c11 */ /* 0x000fe4000f8e38ff */
[C---:B------:R-:W-:Y:S02]  /*0200*/  LEA R16, R17.reuse, UR5, 0x2 ;  /* 0x0000000511107c11 */ /* 0x040fe4000f8e10ff */
[----:B------:R-:W-:Y:S02]  /*0210*/  LEA R17, R17, R18, 0x2 ;  /* 0x0000001211117211 */ /* 0x000fe400078e10ff */
[----:B------:R-:W-:-:S07]  /*0220*/  LEA R7, R7, R16, 0x7 ;  /* 0x0000001007077211 */ /* 0x000fce00078e38ff */
.L_x_40:
[----:B--2---:R-:W-:-:S06]  /*0230*/  IMAD.WIDE.U32 R8, R2, 0x4, R22 ;  /* 0x0000000402087825 */ /* 0x004fcc00078e0016 */
[----:B0-----:R-:W2:Y:S01]  /*0240*/  LDG.E R8, desc[UR8][R8.64] ;  /* 0x0000000808087981 */ /* 0x001ea2000c1e1900 */
[----:B---3--:R-:W-:-:S06]  /*0250*/  IMAD.WIDE.U32 R10, R5, 0x4, R20 ;  /* 0x00000004050a7825 */ /* 0x008fcc00078e0014 */
[----:B------:R-:W3:Y:S01]  /*0260*/  LDG.E R10, desc[UR8][R10.64] ;  /* 0x000000080a0a7981 */ /* 0x000ee2000c1e1900 */
[----:B------:R-:W-:Y:S01]  /*0270*/  HFMA2 R13, -RZ, RZ, 0.96630859375, -0.0022525787353515625 ;  /* 0x3bbb989dff0d7431 */ /* 0x000fe200000001ff */
[----:B------:R-:W-:Y:S02]  /*0280*/  MOV R15, 0x437c0000 ;  /* 0x437c0000000f7802 */ /* 0x000fe40000000f00 */
[----:B------:R-:W-:Y:S02]  /*0290*/  IADD3 R6, PT, PT, R6, 0x1, RZ ;  /* 0x0000000106067810 */ /* 0x000fe40007ffe0ff */
[----:B------:R-:W-:Y:S02]  /*02a0*/  IADD3 R2, PT, PT, R2, 0x20, RZ ;  /* 0x0000002002027810 */ /* 0x000fe40007ffe0ff */
[----:B------:R-:W-:Y:S02]  /*02b0*/  ISETP.NE.AND P0, PT, R6, RZ, PT ;  /* 0x000000ff0600720c */ /* 0x000fe40003f05270 */
[----:B------:R-:W-:Y:S01]  /*02c0*/  LEA R5, R4, R5, 0x5 ;  /* 0x0000000504057211 */ /* 0x000fe200078e28ff */
[----:B--2---:R-:W-:-:S04]  /*02d0*/  FFMA.SAT R12, R8, R13, 0.5 ;  /* 0x3f000000080c7423 */ /* 0x004fc8000000200d */
[----:B------:R-:W-:-:S04]  /*02e0*/  FFMA.RM R12, R12, R15, 12582913 ;  /* 0x4b4000010c0c7423 */ /* 0x000fc8000000400f */
[C---:B------:R-:W-:Y:S01]  /*02f0*/  FADD R13, R12.reuse, -12583039 ;  /* 0xcb40007f0c0d7421 */ /* 0x040fe20000000000 */
[----:B------:R-:W-:-:S03]  /*0300*/  SHF.L.U32 R12, R12, 0x17, RZ ;  /* 0x000000170c0c7819 */ /* 0x000fc600000006ff */
[----:B------:R-:W-:-:S04]  /*0310*/  FFMA R13, R8, 1.4426950216293334961, -R13 ;  /* 0x3fb8aa3b080d7823 */ /* 0x000fc8000000080d */
[----:B------:R-:W-:-:S04]  /*0320*/  FFMA R24, R8, 1.925963033500011079e-08, R13 ;  /* 0x32a5706008187823 */ /* 0x000fc8000000000d */
[----:B------:R-:W0:Y:S02]  /*0330*/  MUFU.EX2 R13, R24 ;  /* 0x00000018000d7308 */ /* 0x000e240000000800 */
[----:B0-----:R-:W-:-:S05]  /*0340*/  FMUL R8, R12, R13 ;  /* 0x0000000d0c087220 */ /* 0x001fca0000400000 */
[----:B------:R-:W-:Y:S04]  /*0350*/  STS [R17], R8 ;  /* 0x0000000811007388 */ /* 0x000fe80000000800 */
[----:B---3--:R-:W-:Y:S01]  /*0360*/  STS [R7], R10 ;  /* 0x0000000a07007388 */ /* 0x008fe20000000800 */
[----:B------:R-:W-:Y:S06]  /*0370*/  BAR.SYNC.DEFER_BLOCKING 0x0 ;  /* 0x0000000000007b1d */ /* 0x000fec0000010000 */
[----:B------:R-:W0:Y:S04]  /*0380*/  LDS.128 R12, [R18] ;  /* 0x00000000120c7984 */ /* 0x000e280000000c00 */
[----:B------:R-:W1:Y:S04]  /*0390*/  LDS R9, [R16] ;  /* 0x0000000010097984 */ /* 0x000e680000000800 */
[----:B------:R-:W2:Y:S04]  /*03a0*/  LDS R11, [R16+0x80] ;  /* 0x00008000100b7984 */ /* 0x000ea80000000800 */
[----:B------:R-:W3:Y:S01]  /*03b0*/  LDS R27, [R16+0x100] ;  /* 0x00010000101b7984 */ /* 0x000ee20000000800 */
[C---:B0-----:R-:W-:Y:S01]  /*03c0*/  FADD R26, R12.reuse, R19 ;  /* 0x000000130c1a7221 */ /* 0x041fe20000000000 */
[----:B-1----:R-:W-:-:S03]  /*03d0*/  FFMA R24, R12, R9, R25 ;  /* 0x000000090c187223 */ /* 0x002fc60000000019 */
[----:B------:R-:W-:Y:S01]  /*03e0*/  FADD R19, R26, R13 ;  /* 0x0000000d1a137221 */ /* 0x000fe20000000000 */
[----:B------:R-:W0:Y:S01]  /*03f0*/  LDS R12, [R16+0x180] ;  /* 0x00018000100c7984 */ /* 0x000e220000000800 */
[----:B--2---:R-:W-:-:S03]  /*0400*/  FFMA R26, R11, R13, R24 ;  /* 0x0000000d0b1a7223 */ /* 0x004fc60000000018 */
[----:B------:R-:W1:Y:S01]  /*0410*/  LDS.128 R8, [R18+0x10] ;  /* 0x0000100012087984 */ /* 0x000e620000000c00 */
[----:B---3--:R-:W-:Y:S01]  /*0420*/  FFMA R27, R27, R14, R26 ;  /* 0x0000000e1b1b7223 */ /* 0x008fe2000000001a */
[----:B------:R-:W-:Y:S02]  /*0430*/  FADD R14, R19, R14 ;  /* 0x0000000e130e7221 */ /* 0x000fe40000000000 */
[----:B------:R-:W2:Y:S02]  /*0440*/  LDS R13, [R16+0x200] ;  /* 0x00020000100d7984 */ /* 0x000ea40000000800 */
[----:B------:R-:W-:Y:S02]  /*0450*/  FADD R25, R14, R15 ;  /* 0x0000000f0e197221 */ /* 0x000fe40000000000 */
[----:B------:R-:W3:Y:S04]  /*0460*/  LDS R24, [R16+0x280] ;  /* 0x0002800010187984 */ /* 0x000ee80000000800 */
[----:B------:R-:W4:Y:S01]  /*0470*/  LDS R19, [R16+0x300] ;  /* 0x0003000010137984 */ /* 0x000f220000000800 */
[----:B0-----:R-:W-:Y:S01]  /*0480*/  FFMA R27, R12, R15, R27 ;  /* 0x0000000f0c1b7223 */ /* 0x001fe2000000001b */
[----:B-1----:R-:W-:-:S03]  /*0490*/  FADD R12, R25, R8 ;  /* 0x00000008190c7221 */ /* 0x002fc60000000000 */
[----:B--2---:R-:W-:Y:S01]  /*04a0*/  FFMA R13, R8, R13, R27 ;  /* 0x0000000d080d7223 */ /* 0x004fe2000000001b */
[----:B------:R-:W-:Y:S01]  /*04b0*/  FADD R25, R12, R9 ;  /* 0x000000090c197221 */ /* 0x000fe20000000000 */
[----:B------:R-:W0:Y:S02]  /*04c0*/  LDS R8, [R16+0x380] ;  /* 0x0003800010087984 */ /* 0x000e240000000800 */
[----:B---3--:R-:W-:Y:S02]  /*04d0*/  FFMA R26, R24, R9, R13 ;  /* 0x00000009181a7223 */ /* 0x008fe4000000000d */
[----:B------:R-:W-:Y:S02]  /*04e0*/  LDS R9, [R16+0x400] ;  /* 0x0004000010097984 */ /* 0x000fe40000000800 */
[----:B----4-:R-:W-:Y:S01]  /*04f0*/  FFMA R19, R19, R10, R26 ;  /* 0x0000000a13137223 */ /* 0x010fe2000000001a */
[----:B------:R-:W-:Y:S01]  /*0500*/  FADD R10, R25, R10 ;  /* 0x0000000a190a7221 */ /* 0x000fe20000000000 */
[----:B------:R-:W1:Y:S04]  /*0510*/  LDS.128 R12, [R18+0x20] ;  /* 0x00002000120c7984 */ /* 0x000e680000000c00 */
[----:B------:R-:W2:Y:S04]  /*0520*/  LDS R24, [R16+0x480] ;  /* 0x0004800010187984 */ /* 0x000ea80000000800 */
[----:B------:R-:W-:Y:S01]  /*0530*/  LDS R26, [R16+0x580] ;  /* 0x00058000101a7984 */ /* 0x000fe20000000800 */
[----:B0-----:R-:W-:Y:S01]  /*0540*/  FFMA R25, R8, R11, R19 ;  /* 0x0000000b08197223 */ /* 0x001fe20000000013 */
[----:B------:R-:W-:-:S02]  /*0550*/  FADD R11, R10, R11 ;  /* 0x0000000b0a0b7221 */ /* 0x000fc40000000000 */
[----:B------:R-:W0:Y:S01]  /*0560*/  LDS R19, [R16+0x500] ;  /* 0x0005000010137984 */ /* 0x000e220000000800 */
[----:B-1----:R-:W-:Y:S01]  /*0570*/  FFMA R9, R12, R9, R25 ;  /* 0x000000090c097223 */ /* 0x002fe20000000019 */
[----:B------:R-:W-:Y:S02]  /*0580*/  FADD R12, R11, R12 ;  /* 0x0000000c0b0c7221 */ /* 0x000fe40000000000 */
[----:B------:R-:W-:Y:S01]  /*0590*/  LDS R25, [R16+0x600] ;  /* 0x0006000010197984 */ /* 0x000fe20000000800 */
[----:B--2---:R-:W-:Y:S01]  /*05a0*/  FFMA R24, R24, R13, R9 ;  /* 0x0000000d18187223 */ /* 0x004fe20000000009 */
[----:B------:R-:W-:Y:S02]  /*05b0*/  FADD R13, R12, R13 ;  /* 0x0000000d0c0d7221 */ /* 0x000fe40000000000 */
[----:B------:R-:W1:Y:S04]  /*05c0*/  LDS.128 R8, [R18+0x30] ;  /* 0x0000300012087984 */ /* 0x000e680000000c00 */
[----:B------:R-:W2:Y:S01]  /*05d0*/  LDS R12, [R16+0x680] ;  /* 0x00068000100c7984 */ /* 0x000ea20000000800 */
[----:B0-----:R-:W-:Y:S01]  /*05e0*/  FFMA R27, R19, R14, R24 ;  /* 0x0000000e131b7223 */ /* 0x001fe20000000018 */
[----:B------:R-:W-:-:S02]  /*05f0*/  FADD R14, R13, R14 ;  /* 0x0000000e0d0e7221 */ /* 0x000fc40000000000 */
[----:B------:R-:W0:Y:S01]  /*0600*/  LDS R19, [R16+0x700] ;  /* 0x0007000010137984 */ /* 0x000e220000000800 */
[----:B------:R-:W-:Y:S01]  /*0610*/  FFMA R27, R26, R15, R27 ;  /* 0x0000000f1a1b7223 */ /* 0x000fe2000000001b */
[----:B------:R-:W-:Y:S02]  /*0620*/  FADD R15, R14, R15 ;  /* 0x0000000f0e0f7221 */ /* 0x000fe40000000000 */
[----:B------:R-:W-:Y:S01]  /*0630*/  LDS R24, [R16+0x880] ;  /* 0x0008800010187984 */ /* 0x000fe20000000800 */
[----:B-1----:R-:W-:Y:S01]  /*0640*/  FFMA R27, R8, R25, R27 ;  /* 0x00000019081b7223 */ /* 0x002fe2000000001b */
[----:B------:R-:W-:Y:S02]  /*0650*/  FADD R14, R15, R8 ;  /* 0x000000080f0e7221 */ /* 0x000fe40000000000 */
[----:B------:R-:W1:Y:S01]  /*0660*/  LDS R8, [R16+0x780] ;  /* 0x0007800010087984 */ /* 0x000e620000000800 */
[----:B--2---:R-:W-:Y:S01]  /*0670*/  FFMA R26, R12, R9, R27 ;  /* 0x000000090c1a7223 */ /* 0x004fe2000000001b */
[----:B------:R-:W-:-:S02]  /*0680*/  FADD R25, R14, R9 ;  /* 0x000000090e197221 */ /* 0x000fc40000000000 */
[----:B------:R-:W2:Y:S04]  /*0690*/  LDS.128 R12, [R18+0x40] ;  /* 0x00004000120c7984 */ /* 0x000ea80000000c00 */
[----:B------:R-:W3:Y:S01]  /*06a0*/  LDS R9, [R16+0x800] ;  /* 0x0008000010097984 */ /* 0x000ee20000000800 */
[----:B0-----:R-:W-:Y:S01]  /*06b0*/  FFMA R27, R19, R10, R26 ;  /* 0x0000000a131b7223 */ /* 0x001fe2000000001a */
[----:B------:R-:W-:Y:S02]  /*06c0*/  FADD R10, R25, R10 ;  /* 0x0000000a190a7221 */ /* 0x000fe40000000000 */
[----:B------:R-:W0:Y:S01]  /*06d0*/  LDS R19, [R16+0x900] ;  /* 0x0009000010137984 */ /* 0x000e220000000800 */
[----:B-1----:R-:W-:Y:S01]  /*06e0*/  FFMA R27, R8, R11, R27 ;  /* 0x0000000b081b7223 */ /* 0x002fe2000000001b */
[----:B------:R-:W-:-:S04]  /*06f0*/  FADD R11, R10, R11 ;  /* 0x0000000b0a0b7221 */ /* 0x000fc80000000000 */
[----:B--2---:R-:W-:Y:S01]  /*0700*/  FADD R8, R11, R12 ;  /* 0x0000000c0b087221 */ /* 0x004fe20000000000 */
[----:B---3--:R-:W-:-:S03]  /*0710*/  FFMA R9, R12, R9, R27 ;  /* 0x000000090c097223 */ /* 0x008fc6000000001b */
[----:B------:R-:W-:Y:S01]  /*0720*/  FADD R25, R8, R13 ;  /* 0x0000000d08197221 */ /* 0x000fe20000000000 */
[----:B------:R-:W1:Y:S01]  /*0730*/  LDS R12, [R16+0x980] ;  /* 0x00098000100c7984 */ /* 0x000e620000000800 */
[----:B------:R-:W-:-:S03]  /*0740*/  FFMA R26, R24, R13, R9 ;  /* 0x0000000d181a7223 */ /* 0x000fc60000000009 */
[----:B------:R-:W-:Y:S04]  /*0750*/  LDS R13, [R16+0xa00] ;  /* 0x000a0000100d7984 */ /* 0x000fe80000000800 */
[----:B------:R-:W2:Y:S04]  /*0760*/  LDS.128 R8, [R18+0x50] ;  /* 0x0000500012087984 */ /* 0x000ea80000000c00 */
[----:B------:R-:W3:Y:S01]  /*0770*/  LDS R24, [R16+0xa80] ;  /* 0x000a800010187984 */ /* 0x000ee20000000800 */
[----:B0-----:R-:W-:Y:S01]  /*0780*/  FFMA R27, R19, R14, R26 ;  /* 0x0000000e131b7223 */ /* 0x001fe2000000001a */
[----:B------:R-:W-:-:S02]  /*0790*/  FADD R14, R25, R14 ;  /* 0x0000000e190e7221 */ /* 0x000fc40000000000 */
[----:B------:R-:W0:Y:S04]  /*07a0*/  LDS R19, [R16+0xb00] ;  /* 0x000b000010137984 */ /* 0x000e280000000800 */
[----:B------:R-:W4:Y:S04]  /*07b0*/  LDS R26, [R16+0xb80] ;  /* 0x000b8000101a7984 */ /* 0x000f280000000800 */
[----:B------:R-:W-:Y:S01]  /*07c0*/  LDS R25, [R16+0xc00] ;  /* 0x000c000010197984 */ /* 0x000fe20000000800 */
[----:B-1----:R-:W-:Y:S01]  /*07d0*/  FFMA R27, R12, R15, R27 ;  /* 0x0000000f0c1b7223 */ /* 0x002fe2000000001b */
[----:B------:R-:W-:-:S03]  /*07e0*/  FADD R15, R14, R15 ;  /* 0x0000000f0e0f7221 */ /* 0x000fc60000000000 */
[----:B--2---:R-:W-:Y:S01]  /*07f0*/  FFMA R13, R8, R13, R27 ;  /* 0x0000000d080d7223 */ /* 0x004fe2000000001b */
[----:B------:R-:W-:-:S03]  /*0800*/  FADD R8, R15, R8 ;  /* 0x000000080f087221 */ /* 0x000fc60000000000 */
[----:B---3--:R-:W-:Y:S01]  /*0810*/  FFMA R24, R24, R9, R13 ;  /* 0x0000000918187223 */ /* 0x008fe2000000000d */
[----:B------:R-:W-:Y:S01]  /*0820*/  FADD R9, R8, R9 ;  /* 0x0000000908097221 */ /* 0x000fe20000000000 */
[----:B------:R-:W1:Y:S04]  /*0830*/  LDS.128 R12, [R18+0x60] ;  /* 0x00006000120c7984 */ /* 0x000e680000000c00 */
[----:B------:R-:W2:Y:S01]  /*0840*/  LDS R8, [R16+0xc80] ;  /* 0x000c800010087984 */ /* 0x000ea20000000800 */
[----:B0-----:R-:W-:Y:S01]  /*0850*/  FFMA R27, R19, R10, R24 ;  /* 0x0000000a131b7223 */ /* 0x001fe20000000018 */
[----:B------:R-:W-:Y:S02]  /*0860*/  FADD R10, R9, R10 ;  /* 0x0000000a090a7221 */ /* 0x000fe40000000000 */
[----:B------:R-:W0:Y:S01]  /*0870*/  LDS R19, [R16+0xd00] ;  /* 0x000d000010137984 */ /* 0x000e220000000800 */
[----:B----4-:R-:W-:Y:S01]  /*0880*/  FFMA R27, R26, R11, R27 ;  /* 0x0000000b1a1b7223 */ /* 0x010fe2000000001b */
[----:B------:R-:W-:-:S02]  /*0890*/  FADD R11, R10, R11 ;  /* 0x0000000b0a0b7221 */ /* 0x000fc40000000000 */
[----:B------:R-:W-:Y:S01]  /*08a0*/  LDS R24, [R16+0xe80] ;  /* 0x000e800010187984 */ /* 0x000fe20000000800 */
[----:B-1----:R-:W-:Y:S01]  /*08b0*/  FFMA R27, R12, R25, R27 ;  /* 0x000000190c1b7223 */ /* 0x002fe2000000001b */
[----:B------:R-:W-:Y:S02]  /*08c0*/  FADD R10, R11, R12 ;  /* 0x0000000c0b0a7221 */ /* 0x000fe40000000000 */
[----:B------:R-:W1:Y:S01]  /*08d0*/  LDS R12, [R16+0xd80] ;  /* 0x000d8000100c7984 */ /* 0x000e620000000800 */
[----:B--2---:R-:W-:Y:S01]  /*08e0*/  FFMA R26, R8, R13, R27 ;  /* 0x0000000d081a7223 */ /* 0x004fe2000000001b */
[----:B------:R-:W-:Y:S02]  /*08f0*/  FADD R25, R10, R13 ;  /* 0x0000000d0a197221 */ /* 0x000fe40000000000 */
[----:B------:R-:W2:Y:S01]  /*0900*/  LDS.128 R8, [R18+0x70] ;  /* 0x0000700012087984 */ /* 0x000ea20000000c00 */
[----:B0-----:R-:W-:Y:S01]  /*0910*/  FFMA R27, R19, R14, R26 ;  /* 0x0000000e131b7223 */ /* 0x001fe2000000001a */
[----:B------:R-:W-:-:S02]  /*0920*/  FADD R26, R25, R14 ;  /* 0x0000000e191a7221 */ /* 0x000fc40000000000 */
[----:B------:R-:W0:Y:S04]  /*0930*/  LDS R13, [R16+0xe00] ;  /* 0x000e0000100d7984 */ /* 0x000e280000000800 */
[----:B------:R-:W3:Y:S04]  /*0940*/  LDS R19, [R16+0xf00] ;  /* 0x000f000010137984 */ /* 0x000ee80000000800 */
[----:B------:R-:W4:Y:S01]  /*0950*/  LDS R14, [R16+0xf80] ;  /* 0x000f8000100e7984 */ /* 0x000f220000000800 */
[----:B-1----:R-:W-:Y:S01]  /*0960*/  FFMA R27, R12, R15, R27 ;  /* 0x0000000f0c1b7223 */ /* 0x002fe2000000001b */
[----:B------:R-:W-:-:S04]  /*0970*/  FADD R15, R26, R15 ;  /* 0x0000000f1a0f7221 */ /* 0x000fc80000000000 */
[----:B--2---:R-:W-:Y:S01]  /*0980*/  FADD R12, R15, R8 ;  /* 0x000000080f0c7221 */ /* 0x004fe20000000000 */
[----:B0-----:R-:W-:-:S03]  /*0990*/  FFMA R13, R8, R13, R27 ;  /* 0x0000000d080d7223 */ /* 0x001fc6000000001b */
[----:B------:R-:W-:Y:S01]  /*09a0*/  FADD R15, R12, R9 ;  /* 0x000000090c0f7221 */ /* 0x000fe20000000000 */
[----:B------:R-:W-:-:S03]  /*09b0*/  FFMA R24, R24, R9, R13 ;  /* 0x0000000918187223 */ /* 0x000fc6000000000d */
[----:B------:R-:W-:Y:S01]  /*09c0*/  FADD R8, R15, R10 ;  /* 0x0000000a0f087221 */ /* 0x000fe20000000000 */
[----:B---3--:R-:W-:-:S03]  /*09d0*/  FFMA R25, R19, R10, R24 ;  /* 0x0000000a13197223 */ /* 0x008fc60000000018 */
[----:B------:R-:W-:Y:S01]  /*09e0*/  FADD R19, R8, R11 ;  /* 0x0000000b08137221 */ /* 0x000fe20000000000 */
[----:B----4-:R-:W-:Y:S01]  /*09f0*/  FFMA R25, R14, R11, R25 ;  /* 0x0000000b0e197223 */ /* 0x010fe20000000019 */
[----:B------:R-:W-:Y:S06]  /*0a00*/  BAR.SYNC.DEFER_BLOCKING 0x0 ;  /* 0x0000000000007b1d */ /* 0x000fec0000010000 */
[----:B------:R-:W-:Y:S05]  /*0a10*/  @P0 BRA `(.L_x_40) ;  /* 0xfffffff800040947 */ /* 0x000fea000383ffff */
.L_x_39:
[----:B------:R-:W1:Y:S01]  /*0a20*/  MUFU.RCP R2, R19 ;  /* 0x0000001300027308 */ /* 0x000e620000001000 */
[----:B------:R-:W-:Y:S07]  /*0a30*/  BSSY.RECONVERGENT B0, `(.L_x_41) ;  /* 0x000000d000007945 */ /* 0x000fee0003800200 */
[----:B------:R-:W2:Y:S01]  /*0a40*/  FCHK P0, R25, R19 ;  /* 0x0000001319007302 */ /* 0x000ea20000000000 */
[----:B-1----:R-:W-:-:S04]  /*0a50*/  FFMA R5, R2, -R19, 1 ;  /* 0x3f80000002057423 */ /* 0x002fc80000000813 */
[----:B------:R-:W-:-:S04]  /*0a60*/  FFMA R2, R2, R5, R2 ;  /* 0x0000000502027223 */ /* 0x000fc80000000002 */
[----:B------:R-:W-:-:S04]  /*0a70*/  FFMA R4, R2, R25, RZ ;  /* 0x0000001902047223 */ /* 0x000fc800000000ff */
[----:B------:R-:W-:-:S04]  /*0a80*/  FFMA R5, R4, -R19, R25 ;  /* 0x8000001304057223 */ /* 0x000fc80000000019 */
[----:B------:R-:W-:Y:S01]  /*0a90*/  FFMA R7, R2, R5, R4 ;  /* 0x0000000502077223 */ /* 0x000fe20000000004 */
[----:B--2---:R-:W-:Y:S06]  /*0aa0*/  @!P0 BRA `(.L_x_42) ;  /* 0x0000000000148947 */ /* 0x004fec0003800000 */
[----:B------:R-:W-:Y:S02]  /*0ab0*/  MOV R2, R25 ;  /* 0x0000001900027202 */ /* 0x000fe40000000f00 */
[----:B------:R-:W-:Y:S02]  /*0ac0*/  MOV R5, R19 ;  /* 0x0000001300057202 */ /* 0x000fe40000000f00 */
[----:B------:R-:W-:-:S07]  /*0ad0*/  MOV R4, 0xaf0 ;  /* 0x00000af000047802 */ /* 0x000fce0000000f00 */
[----:B0-----:R-:W-:Y:S05]  /*0ae0*/  CALL.REL.NOINC `($__internal_1_$__cuda_sm3x_div_rn_noftz_f32_slowpath) ;  /* 0x0000000000207944 */ /* 0x001fea0003c00000 */
[----:B------:R-:W-:-:S07]  /*0af0*/  MOV R7, R2 ;  /* 0x0000000200077202 */ /* 0x000fce0000000f00 */
.L_x_42:
[----:B0-----:R-:W-:Y:S05]  /*0b00*/  BSYNC.RECONVERGENT B0 ;  /* 0x0000000000007941 */ /* 0x001fea0003800200 */
.L_x_41:
[----:B------:R-:W0:Y:S01]  /*0b10*/  LDC.64 R4, c[0x0][0x390] ;  /* 0x0000e400ff047b82 */ /* 0x000e220000000a00 */
[----:B------:R-:W1:Y:S02]  /*0b20*/  LDCU UR4, c[0x0][0x398] ;  /* 0x00007300ff0477ac */ /* 0x000e640008000800 */
[----:B-1----:R-:W-:-:S04]  /*0b30*/  IMAD R3, R0, UR4, R3 ;  /* 0x0000000400037c24 */ /* 0x002fc8000f8e0203 */
[----:B0-----:R-:W-:-:S05]  /*0b40*/  IMAD.WIDE R2, R3, 0x4, R4 ;  /* 0x0000000403027825 */ /* 0x001fca00078e0204 */
[----:B------:R-:W-:Y:S01]  /*0b50*/  STG.E desc[UR8][R2.64], R7 ;  /* 0x0000000702007986 */ /* 0x000fe2000c101908 */
[----:B------:R-:W-:Y:S05]  /*0b60*/  EXIT ;  /* 0x000000000000794d */ /* 0x000fea0003800000 */
        .weak           $__internal_1_$__cuda_sm3x_div_rn_noftz_f32_slowpath
        .type           $__internal_1_$__cuda_sm3x_div_rn_noftz_f32_slowpath,@function
        .size           $__internal_1_$__cuda_sm3x_div_rn_noftz_f32_slowpath,(.L_x_113 - $__internal_1_$__cuda_sm3x_div_rn_noftz_f32_slowpath)
$__internal_1_$__cuda_sm3x_div_rn_noftz_f32_slowpath:
[----:B------:R-:W-:Y:S01]  /*0b70*/  SHF.R.U32.HI R7, RZ, 0x17, R5 ;  /* 0x00000017ff077819 */ /* 0x000fe20000011605 */
[----:B------:R-:W-:Y:S01]  /*0b80*/  BSSY.RECONVERGENT B1, `(.L_x_43) ;  /* 0x0000062000017945 */ /* 0x000fe20003800200 */
[----:B------:R-:W-:Y:S02]  /*0b90*/  SHF.R.U32.HI R6, RZ, 0x17, R2 ;  /* 0x00000017ff067819 */ /* 0x000fe40000011602 */
[----:B------:R-:W-:Y:S02]  /*0ba0*/  LOP3.LUT R12, R7, 0xff, RZ, 0xc0, !PT ;  /* 0x000000ff070c7812 */ /* 0x000fe400078ec0ff */
[----:B------:R-:W-:Y:S02]  /*0bb0*/  LOP3.LUT R10, R6, 0xff, RZ, 0xc0, !PT ;  /* 0x000000ff060a7812 */ /* 0x000fe400078ec0ff */
[----:B------:R-:W-:Y:S02]  /*0bc0*/  IADD3 R8, PT, PT, R12, -0x1, RZ ;  /* 0xffffffff0c087810 */ /* 0x000fe40007ffe0ff */
[----:B------:R-:W-:-:S02]  /*0bd0*/  IADD3 R7, PT, PT, R10, -0x1, RZ ;  /* 0xffffffff0a077810 */ /* 0x000fc40007ffe0ff */
        /* <DEDUP_REMOVED lines=23> */
[----:B------:R-:W-:Y:S01]  /*0d50*/  @!P0 FFMA R2, R2, 1.84467440737095516160e+19, RZ ;  /* 0x5f80000002028823 */ /* 0x000fe200000000ff */
[----:B------:R-:W-:Y:S01]  /*0d60*/  @!P0 MOV R6, 0xffffffc0 ;  /* 0xffffffc000068802 */ /* 0x000fe20000000f00 */
[----:B------:R-:W-:-:S03]  /*0d70*/  @!P1 FFMA R5, R5, 1.84467440737095516160e+19, RZ ;  /* 0x5f80000005059823 */ /* 0x000fc600000000ff */
[----:B------:R-:W-:-:S07]  /*0d80*/  @!P1 IADD3 R6, PT, PT, R6, 0x40, RZ ;  /* 0x0000004006069810 */ /* 0x000fce0007ffe0ff */
.L_x_44:
[----:B------:R-:W-:Y:S01]  /*0d90*/  LEA R8, R12, 0xc0800000, 0x17 ;  /* 0xc08000000c087811 */ /* 0x000fe200078eb8ff */
[----:B------:R-:W-:Y:S03]  /*0da0*/  BSSY.RECONVERGENT B2, `(.L_x_49) ;  /* 0x0000036000027945 */ /* 0x000fe60003800200 */
[----:B------:R-:W-:Y:S02]  /*0db0*/  IADD3 R8, PT, PT, -R8, R5, RZ ;  /* 0x0000000508087210 */ /* 0x000fe40007ffe1ff */
[----:B------:R-:W-:Y:S02]  /*0dc0*/  IADD3 R5, PT, PT, R10, -0x7f, RZ ;  /* 0xffffff810a057810 */ /* 0x000fe40007ffe0ff */
[----:B------:R-:W0:Y:S01]  /*0dd0*/  MUFU.RCP R7, R8 ;  /* 0x0000000800077308 */ /* 0x000e220000001000 */
[----:B------:R-:W-:Y:S02]  /*0de0*/  FADD.FTZ R9, -R8, -RZ ;  /* 0x800000ff08097221 */ /* 0x000fe40000010100 */
[----:B------:R-:W-:-:S02]  /*0df0*/  IMAD R2, R5, -0x800000, R2 ;  /* 0xff80000005027824 */ /* 0x000fc400078e0202 */
[----:B0-----:R-:W-:-:S04]  /*0e00*/  FFMA R10, R7, R9, 1 ;  /* 0x3f800000070a7423 */ /* 0x001fc80000000009 */
[----:B------:R-:W-:-:S04]  /*0e10*/  FFMA R14, R7, R10, R7 ;  /* 0x0000000a070e7223 */ /* 0x000fc80000000007 */
[----:B------:R-:W-:-:S04]  /*0e20*/  FFMA R7, R2, R14, RZ ;  /* 0x0000000e02077223 */ /* 0x000fc800000000ff */
[----:B------:R-:W-:-:S04]  /*0e30*/  FFMA R10, R9, R7, R2 ;  /* 0x00000007090a7223 */ /* 0x000fc80000000002 */
[----:B------:R-:W-:Y:S01]  /*0e40*/  FFMA R11, R14, R10, R7 ;  /* 0x0000000a0e0b7223 */ /* 0x000fe20000000007 */
[----:B------:R-:W-:-:S03]  /*0e50*/  IADD3 R7, PT, PT, R5, 0x7f, -R12 ;  /* 0x0000007f05077810 */ /* 0x000fc60007ffe80c */
[----:B------:R-:W-:Y:S01]  /*0e60*/  FFMA R10, R9, R11, R2 ;  /* 0x0000000b090a7223 */ /* 0x000fe20000000002 */
[----:B------:R-:W-:-:S03]  /*0e70*/  IADD3 R7, PT, PT, R7, R6, RZ ;  /* 0x0000000607077210 */ /* 0x000fc60007ffe0ff */
[----:B------:R-:W-:-:S05]  /*0e80*/  FFMA R2, R14, R10, R11 ;  /* 0x0000000a0e027223 */ /* 0x000fca000000000b */
[----:B------:R-:W-:-:S04]  /*0e90*/  SHF.R.U32.HI R5, RZ, 0x17, R2 ;  /* 0x00000017ff057819 */ /* 0x000fc80000011602 */
[----:B------:R-:W-:-:S04]  /*0ea0*/  LOP3.LUT R5, R5, 0xff, RZ, 0xc0, !PT ;  /* 0x000000ff05057812 */ /* 0x000fc800078ec0ff */
[----:B------:R-:W-:-:S04]  /*0eb0*/  IADD3 R9, PT, PT, R5, R7, RZ ;  /* 0x0000000705097210 */ /* 0x000fc80007ffe0ff */
[----:B------:R-:W-:-:S04]  /*0ec0*/  IADD3 R5, PT, PT, R9, -0x1, RZ ;  /* 0xffffffff09057810 */ /* 0x000fc80007ffe0ff */
        /* <DEDUP_REMOVED lines=10> */
[C---:B------:R-:W-:Y:S01]  /*0f70*/  IADD3 R8, PT, PT, R9.reuse, 0x20, RZ ;  /* 0x0000002009087810 */ /* 0x040fe20007ffe0ff */
[CCC-:B------:R-:W-:Y:S01]  /*0f80*/  FFMA.RM R6, R14.reuse, R10.reuse, R11.reuse ;  /* 0x0000000a0e067223 */ /* 0x1c0fe2000000400b */
[----:B------:R-:W-:Y:S02]  /*0f90*/  ISETP.NE.AND P2, PT, R9, RZ, PT ;  /* 0x000000ff0900720c */ /* 0x000fe40003f45270 */
[----:B------:R-:W-:Y:S01]  /*0fa0*/  LOP3.LUT R7, R5, 0x7fffff, RZ, 0xc0, !PT ;  /* 0x007fffff05077812 */ /* 0x000fe200078ec0ff */
[----:B------:R-:W-:Y:S01]  /*0fb0*/  FFMA.RP R5, R14, R10, R11 ;  /* 0x0000000a0e057223 */ /* 0x000fe2000000800b */
[----:B------:R-:W-:Y:S02]  /*0fc0*/  ISETP.NE.AND P1, PT, R9, RZ, PT ;  /* 0x000000ff0900720c */ /* 0x000fe40003f25270 */
[----:B------:R-:W-:Y:S02]  /*0fd0*/  LOP3.LUT R7, R7, 0x800000, RZ, 0xfc, !PT ;  /* 0x0080000007077812 */ /* 0x000fe400078efcff */
[----:B------:R-:W-:-:S02]  /*0fe0*/  IADD3 R9, PT, PT, -R9, RZ, RZ ;  /* 0x000000ff09097210 */ /* 0x000fc40007ffe1ff */
[----:B------:R-:W-:Y:S02]  /*0ff0*/  SHF.L.U32 R8, R7, R8, RZ ;  /* 0x0000000807087219 */ /* 0x000fe400000006ff */
[----:B------:R-:W-:Y:S02]  /*1000*/  FSETP.NEU.FTZ.AND P0, PT, R5, R6, PT ;  /* 0x000000060500720b */ /* 0x000fe40003f1d000 */
[----:B------:R-:W-:Y:S02]  /*1010*/  SEL R6, R9, RZ, P2 ;  /* 0x000000ff09067207 */ /* 0x000fe40001000000 */
[----:B------:R-:W-:Y:S02]  /*1020*/  ISETP.NE.AND P1, PT, R8, RZ, P1 ;  /* 0x000000ff0800720c */ /* 0x000fe40000f25270 */
[----:B------:R-:W-:Y:S02]  /*1030*/  SHF.R.U32.HI R6, RZ, R6, R7 ;  /* 0x00000006ff067219 */ /* 0x000fe40000011607 */
[----:B------:R-:W-:-:S02]  /*1040*/  PLOP3.LUT P0, PT, P0, P1, PT, 0xf8, 0x8f ;  /* 0x00000000008f781c */ /* 0x000fc40000703f70 */
[----:B------:R-:W-:Y:S02]  /*1050*/  SHF.R.U32.HI R8, RZ, 0x1, R6 ;  /* 0x00000001ff087819 */ /* 0x000fe40000011606 */
[----:B------:R-:W-:-:S04]  /*1060*/  SEL R5, RZ, 0x1, !P0 ;  /* 0x00000001ff057807 */ /* 0x000fc80004000000 */
[----:B------:R-:W-:-:S04]  /*1070*/  LOP3.LUT R5, R5, 0x1, R8, 0xf8, !PT ;  /* 0x0000000105057812 */ /* 0x000fc800078ef808 */
[----:B------:R-:W-:-:S04]  /*1080*/  LOP3.LUT R5, R5, R6, RZ, 0xc0, !PT ;  /* 0x0000000605057212 */ /* 0x000fc800078ec0ff */
[----:B------:R-:W-:-:S04]  /*1090*/  IADD3 R5, PT, PT, R8, R5, RZ ;  /* 0x0000000508057210 */ /* 0x000fc80007ffe0ff */
[----:B------:R-:W-:Y:S01]  /*10a0*/  LOP3.LUT R2, R5, R2, RZ, 0xfc, !PT ;  /* 0x0000000205027212 */ /* 0x000fe200078efcff */
[----:B------:R-:W-:Y:S06]  /*10b0*/  BRA `(.L_x_52) ;  /* 0x0000000000107947 */ /* 0x000fec0003800000 */
.L_x_51:
[----:B------:R-:W-:-:S04]  /*10c0*/  LOP3.LUT R2, R2, 0x80000000, RZ, 0xc0, !PT ;  /* 0x8000000002027812 */ /* 0x000fc800078ec0ff */
[----:B------:R-:W-:Y:S01]  /*10d0*/  LOP3.LUT R2, R2, 0x7f800000, RZ, 0xfc, !PT ;  /* 0x7f80000002027812 */ /* 0x000fe200078efcff */
[----:B------:R-:W-:Y:S06]  /*10e0*/  BRA `(.L_x_52) ;  /* 0x0000000000047947 */ /* 0x000fec0003800000 */
.L_x_50:
[----:B------:R-:W-:-:S07]  /*10f0*/  LEA R2, R7, R2, 0x17 ;  /* 0x0000000207027211 */ /* 0x000fce00078eb8ff */
.L_x_52:
[----:B------:R-:W-:Y:S05]  /*1100*/  BSYNC.RECONVERGENT B2 ;  /* 0x0000000000027941 */ /* 0x000fea0003800200 */
.L_x_49:
[----:B------:R-:W-:Y:S05]  /*1110*/  BRA `(.L_x_53) ;  /* 0x0000000000207947 */ /* 0x000fea0003800000 */
.L_x_48:
[----:B------:R-:W-:-:S04]  /*1120*/  LOP3.LUT R2, R5, 0x80000000, R2, 0x48, !PT ;  /* 0x8000000005027812 */ /* 0x000fc800078e4802 */
[----:B------:R-:W-:Y:S01]  /*1130*/  LOP3.LUT R2, R2, 0x7f800000, RZ, 0xfc, !PT ;  /* 0x7f80000002027812 */ /* 0x000fe200078efcff */
[----:B------:R-:W-:Y:S06]  /*1140*/  BRA `(.L_x_53) ;  /* 0x0000000000147947 */ /* 0x000fec0003800000 */
.L_x_47:
[----:B------:R-:W-:Y:S01]  /*1150*/  LOP3.LUT R2, R5, 0x80000000, R2, 0x48, !PT ;  /* 0x8000000005027812 */ /* 0x000fe200078e4802 */
[----:B------:R-:W-:Y:S06]  /*1160*/  BRA `(.L_x_53) ;  /* 0x00000000000c7947 */ /* 0x000fec0003800000 */
.L_x_46:
[----:B------:R-:W0:Y:S01]  /*1170*/  MUFU.RSQ R2, -QNAN ;  /* 0xffc0000000027908 */ /* 0x000e220000001400 */
[----:B------:R-:W-:Y:S05]  /*1180*/  BRA `(.L_x_53) ;  /* 0x0000000000047947 */ /* 0x000fea0003800000 */
.L_x_45:
[----:B------:R-:W-:-:S07]  /*1190*/  FADD.FTZ R2, R2, R5 ;  /* 0x0000000502027221 */ /* 0x000fce0000010000 */
.L_x_53:
[----:B------:R-:W-:Y:S05]  /*11a0*/  BSYNC.RECONVERGENT B1 ;  /* 0x0000000000017941 */ /* 0x000fea0003800200 */
.L_x_43:
[----:B------:R-:W-:-:S04]  /*11b0*/  HFMA2 R5, -RZ, RZ, 0, 0 ;  /* 0x00000000ff057431 */ /* 0x000fc800000001ff */
[----:B0-----:R-:W-:Y:S05]  /*11c0*/  RET.REL.NODEC R4 `(_Z4QK_VPKfS0_Pfii) ;  /* 0xffffffec048c7950 */ /* 0x001fea0003c3ffff */
.L_x_54:
        /* <DEDUP_REMOVED lines=11> */
.L_x_113:


//--------------------- .text._Z11matmul_biasPKfS0_PfS1_iii --------------------------
	.section	.text._Z11matmul_biasPKfS0_PfS1_iii,"ax",@progbits
	.align	128
        .global         _Z11matmul_biasPKfS0_PfS1_iii
        .type           _Z11matmul_biasPKfS0_PfS1_iii,@function
        .size           _Z11matmul_biasPKfS0_PfS1_iii,(.L_x_121 - _Z11matmul_biasPKfS0_PfS1_iii)
        .other          _Z11matmul_biasPKfS0_PfS1_iii,@"STO_CUDA_ENTRY STV_DEFAULT"
_Z11matmul_biasPKfS0_PfS1_iii:
.text._Z11matmul_biasPKfS0_PfS1_iii:
[----:B------:R-:W-:Y:S01]  /*0000*/  LDC R1, c[0x0][0x37c] ;  /* 0x0000df00ff017b82 */ /* 0x000fe20000000800 */
[----:B------:R-:W0:Y:S07]  /*0010*/  S2R R16, SR_TID.X ;  /* 0x0000000000107919 */ /* 0x000e2e0000002100 */
[----:B------:R-:W1:Y:S01]  /*0020*/  LDC.64 R4, c[0x0][0x3a0] ;  /* 0x0000e800ff047b82 */ /* 0x000e620000000a00 */
[----:B------:R-:W0:Y:S01]  /*0030*/  LDCU UR4, c[0x0][0x360] ;  /* 0x00006c00ff0477ac */ /* 0x000e220008000800 */
[----:B------:R-:W0:Y:S01]  /*0040*/  S2R R3, SR_CTAID.X ;  /* 0x0000000000037919 */ /* 0x000e220000002500 */
[----:B------:R-:W2:Y:S01]  /*0050*/  LDCU UR5, c[0x0][0x364] ;  /* 0x00006c80ff0577ac */ /* 0x000ea20008000800 */
[----:B------:R-:W2:Y:S01]  /*0060*/  S2R R6, SR_TID.Y ;  /* 0x0000000000067919 */ /* 0x000ea20000002200 */
[----:B------:R-:W2:Y:S01]  /*0070*/  S2R R7, SR_CTAID.Y ;  /* 0x0000000000077919 */ /* 0x000ea20000002600 */
[----:B0-----:R-:W-:-:S05]  /*0080*/  IMAD R0, R3, UR4, R16 ;  /* 0x0000000403007c24 */ /* 0x001fca000f8e0210 */
[----:B-1----:R-:W-:Y:S01]  /*0090*/  ISETP.GE.AND P0, PT, R0, R5, PT ;  /* 0x000000050000720c */ /* 0x002fe20003f06270 */
[----:B--2---:R-:W-:-:S05]  /*00a0*/  IMAD R3, R7, UR5, R6 ;  /* 0x0000000507037c24 */ /* 0x004fca000f8e0206 */
[----:B------:R-:W-:-:S13]  /*00b0*/  ISETP.GE.OR P0, PT, R3, R4, P0 ;  /* 0x000000040300720c */ /* 0x000fda0000706670 */
[----:B------:R-:W-:Y:S05]  /*00c0*/  @P0 EXIT ;  /* 0x000000000000094d */ /* 0x000fea0003800000 */
[----:B------:R-:W0:Y:S01]  /*00d0*/  LDCU UR10, c[0x0][0x3a8] ;  /* 0x00007500ff0a77ac */ /* 0x000e220008000800 */
[----:B------:R-:W-:Y:S01]  /*00e0*/  HFMA2 R11, -RZ, RZ, 0, 0 ;  /* 0x00000000ff0b7431 */ /* 0x000fe200000001ff */
[----:B------:R-:W1:Y:S01]  /*00f0*/  LDCU.64 UR8, c[0x0][0x358] ;  /* 0x00006b00ff0877ac */ /* 0x000e620008000a00 */
[----:B0-----:R-:W-:-:S09]  /*0100*/  UISETP.GE.AND UP0, UPT, UR10, 0x20, UPT ;  /* 0x000000200a00788c */ /* 0x001fd2000bf06270 */
[----:B-1----:R-:W-:Y:S05]  /*0110*/  BRA.U !UP0, `(.L_x_55) ;  /* 0x00000005089c7547 */ /* 0x002fea000b800000 */
[----:B------:R-:W0:Y:S01]  /*0120*/  S2UR UR7, SR_CgaCtaId ;  /* 0x00000000000779c3 */ /* 0x000e220000008800 */
[----:B------:R-:W-:Y:S01]  /*0130*/  UMOV UR4, 0x400 ;  /* 0x0000040000047882 */ /* 0x000fe20000000000 */
[----:B------:R-:W-:Y:S02]  /*0140*/  USHF.R.S32.HI UR6, URZ, 0x1f, UR10 ;  /* 0x0000001fff067899 */ /* 0x000fe4000801140a */
[----:B------:R-:W-:Y:S01]  /*0150*/  IMAD R4, R3, UR10, R16 ;  /* 0x0000000a03047c24 */ /* 0x000fe2000f8e0210 */
[----:B------:R-:W-:Y:S01]  /*0160*/  UIADD3 UR5, UPT, UPT, UR4, 0x1000, URZ ;  /* 0x0000100004057890 */ /* 0x000fe2000fffe0ff */
[----:B------:R-:W-:Y:S01]  /*0170*/  IMAD R2, R6, R5, R0 ;  /* 0x0000000506027224 */ /* 0x000fe200078e0200 */
[----:B------:R-:W-:Y:S01]  /*0180*/  ULEA.HI UR6, UR6, UR10, URZ, 0x5 ;  /* 0x0000000a06067291 */ /* 0x000fe2000f8f28ff */
[----:B------:R-:W-:Y:S01]  /*0190*/  MOV R11, RZ ;  /* 0x000000ff000b7202 */ /* 0x000fe20000000f00 */
[----:B------:R-:W1:Y:S02]  /*01a0*/  LDC.64 R20, c[0x0][0x380] ;  /* 0x0000e000ff147b82 */ /* 0x000e640000000a00 */
[----:B------:R-:W-:-:S04]  /*01b0*/  USHF.R.S32.HI UR6, URZ, 0x5, UR6 ;  /* 0x00000005ff067899 */ /* 0x000fc80008011406 */
[----:B------:R-:W-:Y:S02]  /*01c0*/  UIADD3 UR6, UPT, UPT, -UR6, URZ, URZ ;  /* 0x000000ff06067290 */ /* 0x000fe4000fffe1ff */
[----:B------:R-:W2:Y:S01]  /*01d0*/  LDC.64 R18, c[0x0][0x388] ;  /* 0x0000e200ff127b82 */ /* 0x000ea20000000a00 */
[----:B0-----:R-:W-:Y:S02]  /*01e0*/  ULEA UR4, UR7, UR4, 0x18 ;  /* 0x0000000407047291 */ /* 0x001fe4000f8ec0ff */
[----:B------:R-:W-:-:S04]  /*01f0*/  ULEA UR5, UR7, UR5, 0x18 ;  /* 0x0000000507057291 */ /* 0x000fc8000f8ec0ff */
[----:B------:R-:W-:Y:S02]  /*0200*/  LEA R17, R6, UR4, 0x7 ;  /* 0x0000000406117c11 */ /* 0x000fe4000f8e38ff */
[C---:B------:R-:W-:Y:S02]  /*0210*/  LEA R7, R16.reuse, UR5, 0x2 ;  /* 0x0000000510077c11 */ /* 0x040fe4000f8e10ff */
[----:B------:R-:W-:Y:S02]  /*0220*/  LEA R16, R16, R17, 0x2 ;  /* 0x0000001110107211 */ /* 0x000fe400078e10ff */
[----:B------:R-:W-:-:S07]  /*0230*/  LEA R6, R6, R7, 0x7 ;  /* 0x0000000706067211 */ /* 0x000fce00078e38ff */
.L_x_56:
[----:B-1----:R-:W-:-:S04]  /*0240*/  IMAD.WIDE.U32 R26, R4, 0x4, R20 ;  /* 0x00000004041a7825 */ /* 0x002fc800078e0014 */
[----:B--2---:R-:W-:Y:S02]  /*0250*/  IMAD.WIDE.U32 R8, R2, 0x4, R18 ;  /* 0x0000000402087825 */ /* 0x004fe400078e0012 */
[----:B------:R-:W2:Y:S04]  /*0260*/  LDG.E R27, desc[UR8][R26.64] ;  /* 0x000000081a1b7981 */ /* 0x000ea8000c1e1900 */
[----:B------:R-:W3:Y:S01]  /*0270*/  LDG.E R29, desc[UR8][R8.64] ;  /* 0x00000008081d7981 */ /* 0x000ee2000c1e1900 */
[----:B------:R-:W-:Y:S01]  /*0280*/  UIADD3 UR6, UPT, UPT, UR6, 0x1, URZ ;  /* 0x0000000106067890 */ /* 0x000fe2000fffe0ff */
[----:B------:R-:W-:Y:S02]  /*0290*/  IADD3 R4, PT, PT, R4, 0x20, RZ ;  /* 0x0000002004047810 */ /* 0x000fe40007ffe0ff */
[----:B------:R-:W-:Y:S01]  /*02a0*/  LEA R2, R5, R2, 0x5 ;  /* 0x0000000205027211 */ /* 0x000fe200078e28ff */
[----:B------:R-:W-:Y:S01]  /*02b0*/  UISETP.NE.AND UP0, UPT, UR6, URZ, UPT ;  /* 0x000000ff0600728c */ /* 0x000fe2000bf05270 */
[----:B--2---:R-:W-:Y:S04]  /*02c0*/  STS [R16], R27 ;  /* 0x0000001b10007388 */ /* 0x004fe80000000800 */
[----:B---3--:R-:W-:Y:S01]  /*02d0*/  STS [R6], R29 ;  /* 0x0000001d06007388 */ /* 0x008fe20000000800 */
[----:B------:R-:W-:Y:S06]  /*02e0*/  BAR.SYNC.DEFER_BLOCKING 0x0 ;  /* 0x0000000000007b1d */ /* 0x000fec0000010000 */
[----:B------:R-:W-:Y:S04]  /*02f0*/  LDS R10, [R7] ;  /* 0x00000000070a7984 */ /* 0x000fe80000000800 */
[----:B------:R-:W0:Y:S04]  /*0300*/  LDS.128 R12, [R17] ;  /* 0x00000000110c7984 */ /* 0x000e280000000c00 */
[----:B------:R-:W1:Y:S04]  /*0310*/  LDS R22, [R7+0x80] ;  /* 0x0000800007167984 */ /* 0x000e680000000800 */
[----:B------:R-:W2:Y:S04]  /*0320*/  LDS R23, [R7+0x100] ;  /* 0x0001000007177984 */ /* 0x000ea80000000800 */
[----:B------:R-:W3:Y:S04]  /*0330*/  LDS R24, [R7+0x180] ;  /* 0x0001800007187984 */ /* 0x000ee80000000800 */
[----:B------:R-:W-:Y:S04]  /*0340*/  LDS R25, [R7+0x200] ;  /* 0x0002000007197984 */ /* 0x000fe80000000800 */
[----:B------:R-:W-:Y:S01]  /*0350*/  LDS R26, [R7+0xb80] ;  /* 0x000b8000071a7984 */ /* 0x000fe20000000800 */
[----:B0-----:R-:W-:-:S03]  /*0360*/  FFMA R12, R12, R10, R11 ;  /* 0x0000000a0c0c7223 */ /* 0x001fc6000000000b */
[----:B------:R-:W0:Y:S01]  /*0370*/  LDS.128 R8, [R17+0x10] ;  /* 0x0000100011087984 */ /* 0x000e220000000c00 */
[----:B-1----:R-:W-:-:S03]  /*0380*/  FFMA R12, R22, R13, R12 ;  /* 0x0000000d160c7223 */ /* 0x002fc6000000000c */
[----:B------:R-:W1:Y:S01]  /*0390*/  LDS R22, [R7+0x280] ;  /* 0x0002800007167984 */ /* 0x000e620000000800 */
[----:B--2---:R-:W-:-:S03]  /*03a0*/  FFMA R13, R23, R14, R12 ;  /* 0x0000000e170d7223 */ /* 0x004fc6000000000c */
[----:B------:R-:W2:Y:S01]  /*03b0*/  LDS R23, [R7+0x300] ;  /* 0x0003000007177984 */ /* 0x000ea20000000800 */
[----:B---3--:R-:W-:-:S03]  /*03c0*/  FFMA R13, R24, R15, R13 ;  /* 0x0000000f180d7223 */ /* 0x008fc6000000000d */
[----:B------:R-:W3:Y:S01]  /*03d0*/  LDS R24, [R7+0x380] ;  /* 0x0003800007187984 */ /* 0x000ee20000000800 */
[----:B0-----:R-:W-:-:S03]  /*03e0*/  FFMA R27, R8, R25, R13 ;  /* 0x00000019081b7223 */ /* 0x001fc6000000000d */
[----:B------:R-:W-:Y:S01]  /*03f0*/  LDS R25, [R7+0x400] ;  /* 0x0004000007197984 */ /* 0x000fe20000000800 */
[----:B-1----:R-:W-:-:S03]  /*0400*/  FFMA R8, R22, R9, R27 ;  /* 0x0000000916087223 */ /* 0x002fc6000000001b */
[----:B------:R-:W0:Y:S01]  /*0410*/  LDS.128 R12, [R17+0x20] ;  /* 0x00002000110c7984 */ /* 0x000e220000000c00 */
[----:B--2---:R-:W-:-:S03]  /*0420*/  FFMA R9, R23, R10, R8 ;  /* 0x0000000a17097223 */ /* 0x004fc60000000008 */
[----:B------:R-:W1:Y:S01]  /*0430*/  LDS R22, [R7+0x480] ;  /* 0x0004800007167984 */ /* 0x000e620000000800 */
[----:B---3--:R-:W-:-:S03]  /*0440*/  FFMA R9, R24, R11, R9 ;  /* 0x0000000b18097223 */ /* 0x008fc60000000009 */
[----:B------:R-:W2:Y:S04]  /*0450*/  LDS R23, [R7+0x500] ;  /* 0x0005000007177984 */ /* 0x000ea80000000800 */
        /* <DEDUP_REMOVED lines=27> */
[----:B------:R-:W-:Y:S01]  /*0610*/  LDS R24, [R7+0xc80] ;  /* 0x000c800007187984 */ /* 0x000fe20000000800 */
[----:B0-----:R-:W-:-:S03]  /*0620*/  FFMA R27, R8, R25, R13 ;  /* 0x00000019081b7223 */ /* 0x001fc6000000000d */
[----:B------:R-:W-:Y:S01]  /*0630*/  LDS R25, [R7+0xc00] ;  /* 0x000c000007197984 */ /* 0x000fe20000000800 */
[----:B-1----:R-:W-:-:S03]  /*0640*/  FFMA R22, R22, R9, R27 ;  /* 0x0000000916167223 */ /* 0x002fc6000000001b */
[----:B------:R-:W0:Y:S01]  /*0650*/  LDS.128 R12, [R17+0x60] ;  /* 0x00006000110c7984 */ /* 0x000e220000000c00 */
[----:B--2---:R-:W-:-:S03]  /*0660*/  FFMA R9, R23, R10, R22 ;  /* 0x0000000a17097223 */ /* 0x004fc60000000016 */
[----:B------:R-:W1:Y:S01]  /*0670*/  LDS R23, [R7+0xd00] ;  /* 0x000d000007177984 */ /* 0x000e620000000800 */
[----:B------:R-:W-:-:S03]  /*0680*/  FFMA R9, R26, R11, R9 ;  /* 0x0000000b1a097223 */ /* 0x000fc60000000009 */
[----:B------:R-:W2:Y:S01]  /*0690*/  LDS R22, [R7+0xd80] ;  /* 0x000d800007167984 */ /* 0x000ea20000000800 */
[----:B0-----:R-:W-:-:S03]  /*06a0*/  FFMA R27, R12, R25, R9 ;  /* 0x000000190c1b7223 */ /* 0x001fc60000000009 */
[----:B------:R-:W-:Y:S01]  /*06b0*/  LDS R25, [R7+0xe00] ;  /* 0x000e000007197984 */ /* 0x000fe20000000800 */
[----:B------:R-:W-:-:S03]  /*06c0*/  FFMA R24, R24, R13, R27 ;  /* 0x0000000d18187223 */ /* 0x000fc6000000001b */
[----:B------:R-:W0:Y:S01]  /*06d0*/  LDS.128 R8, [R17+0x70] ;  /* 0x0000700011087984 */ /* 0x000e220000000c00 */
[----:B-1----:R-:W-:-:S03]  /*06e0*/  FFMA R23, R23, R14, R24 ;  /* 0x0000000e17177223 */ /* 0x002fc60000000018 */
[----:B------:R-:W1:Y:S01]  /*06f0*/  LDS R27, [R7+0xe80] ;  /* 0x000e8000071b7984 */ /* 0x000e620000000800 */
[----:B--2---:R-:W-:-:S03]  /*0700*/  FFMA R15, R22, R15, R23 ;  /* 0x0000000f160f7223 */ /* 0x004fc60000000017 */
[----:B------:R-:W2:Y:S04]  /*0710*/  LDS R13, [R7+0xf00] ;  /* 0x000f0000070d7984 */ /* 0x000ea80000000800 */
[----:B------:R-:W3:Y:S01]  /*0720*/  LDS R12, [R7+0xf80] ;  /* 0x000f8000070c7984 */ /* 0x000ee20000000800 */
[----:B0-----:R-:W-:-:S04]  /*0730*/  FFMA R8, R8, R25, R15 ;  /* 0x0000001908087223 */ /* 0x001fc8000000000f */
[----:B-1----:R-:W-:-:S04]  /*0740*/  FFMA R8, R27, R9, R8 ;  /* 0x000000091b087223 */ /* 0x002fc80000000008 */
[----:B--2---:R-:W-:-:S04]  /*0750*/  FFMA R13, R13, R10, R8 ;  /* 0x0000000a0d0d7223 */ /* 0x004fc80000000008 */
[----:B---3--:R-:W-:Y:S01]  /*0760*/  FFMA R11, R12, R11, R13 ;  /* 0x0000000b0c0b7223 */ /* 0x008fe2000000000d */
[----:B------:R-:W-:Y:S06]  /*0770*/  BAR.SYNC.DEFER_BLOCKING 0x0 ;  /* 0x0000000000007b1d */ /* 0x000fec0000010000 */
[----:B------:R-:W-:Y:S05]  /*0780*/  BRA.U UP0, `(.L_x_56) ;  /* 0xfffffff900ac7547 */ /* 0x000fea000b83ffff */
.L_x_55:
[----:B------:R-:W0:Y:S08]  /*0790*/  LDC.64 R6, c[0x0][0x398] ;  /* 0x0000e600ff067b82 */ /* 0x000e300000000a00 */
[----:B------:R-:W1:Y:S01]  /*07a0*/  LDC.64 R8, c[0x0][0x390] ;  /* 0x0000e400ff087b82 */ /* 0x000e620000000a00 */
[----:B0-----:R-:W-:-:S06]  /*07b0*/  IMAD.WIDE R6, R0, 0x4, R6 ;  /* 0x0000000400067825 */ /* 0x001fcc00078e0206 */
[----:B------:R-:W2:Y:S01]  /*07c0*/  LDG.E R6, desc[UR8][R6.64] ;  /* 0x0000000806067981 */ /* 0x000ea2000c1e1900 */
[----:B------:R-:W-:-:S04]  /*07d0*/  IMAD R3, R3, R5, R0 ;  /* 0x0000000503037224 */ /* 0x000fc800078e0200 */
[----:B-1----:R-:W-:-:S04]  /*07e0*/  IMAD.WIDE R2, R3, 0x4, R8 ;  /* 0x0000000403027825 */ /* 0x002fc800078e0208 */
[----:B--2---:R-:W-:-:S05]  /*07f0*/  FADD R11, R6, R11 ;  /* 0x0000000b060b7221 */ /* 0x004fca0000000000 */
[----:B------:R-:W-:Y:S01]  /*0800*/  STG.E desc[UR8][R2.64], R11 ;  /* 0x0000000b02007986 */ /* 0x000fe2000c101908 */
[----:B------:R-:W-:Y:S05]  /*0810*/  EXIT ;  /* 0x000000000000794d */ /* 0x000fea0003800000 */
.L_x_57:
        /* <DEDUP_REMOVED lines=14> */
.L_x_121:


//--------------------- .text._Z6matmulPKfS0_Pfiii --------------------------
	.section	.text._Z6matmulPKfS0_Pfiii,"ax",@progbits
	.align	128
        .global         _Z6matmulPKfS0_Pfiii
        .type           _Z6matmulPKfS0_Pfiii,@function
        .size           _Z6matmulPKfS0_Pfiii,(.L_x_122 - _Z6matmulPKfS0_Pfiii)
        .other          _Z6matmulPKfS0_Pfiii,@"STO_CUDA_ENTRY STV_DEFAULT"
_Z6matmulPKfS0_Pfiii:
.text._Z6matmulPKfS0_Pfiii:
        /* <DEDUP_REMOVED lines=14> */
[----:B------:R-:W1:Y:S01]  /*00e0*/  LDC.64 R20, c[0x0][0x390] ;  /* 0x0000e400ff147b82 */ /* 0x000e620000000a00 */
[----:B------:R-:W-:Y:S02]  /*00f0*/  IMAD R7, R5, R3, R4 ;  /* 0x0000000305077224 */ /* 0x000fe400078e0204 */
[----:B------:R-:W-:Y:S01]  /*0100*/  HFMA2 R11, -RZ, RZ, 0, 0 ;  /* 0x00000000ff0b7431 */ /* 0x000fe200000001ff */
[----:B------:R-:W2:Y:S01]  /*0110*/  LDCU.64 UR8, c[0x0][0x358] ;  /* 0x00006b00ff0877ac */ /* 0x000ea20008000a00 */
[----:B0-----:R-:W-:Y:S01]  /*0120*/  UISETP.GE.AND UP0, UPT, UR10, 0x20, UPT ;  /* 0x000000200a00788c */ /* 0x001fe2000bf06270 */
[----:B-1----:R-:W-:-:S08]  /*0130*/  IMAD.WIDE R20, R7, 0x4, R20 ;  /* 0x0000000407147825 */ /* 0x002fd000078e0214 */
[----:B--2---:R-:W-:Y:S05]  /*0140*/  BRA.U !UP0, `(.L_x_58) ;  /* 0x00000005089c7547 */ /* 0x004fea000b800000 */
        /* <DEDUP_REMOVED lines=18> */
.L_x_59:
[----:B-1----:R-:W-:-:S04]  /*0270*/  IMAD.WIDE.U32 R8, R0, 0x4, R18 ;  /* 0x0000000400087825 */ /* 0x002fc800078e0012 */
[----:B--2---:R-:W-:Y:S01]  /*0280*/  IMAD.WIDE.U32 R26, R2, 0x4, R16 ;  /* 0x00000004021a7825 */ /* 0x004fe200078e0010 */
[----:B------:R-:W2:Y:S05]  /*0290*/  LDG.E R29, desc[UR8][R8.64] ;  /* 0x00000008081d7981 */ /* 0x000eaa000c1e1900 */
        /* <DEDUP_REMOVED lines=82> */
.L_x_58:
[----:B------:R-:W-:Y:S01]  /*07c0*/  STG.E desc[UR8][R20.64], R11 ;  /* 0x0000000b14007986 */ /* 0x000fe2000c101908 */
[----:B------:R-:W-:Y:S05]  /*07d0*/  EXIT ;  /* 0x000000000000794d */ /* 0x000fea0003800000 */
.L_x_60:
        /* <DEDUP_REMOVED lines=10> */
.L_x_122:


//--------------------- .text._Z9layernormPfS_iS_S_ --------------------------
	.section	.text._Z9layernormPfS_iS_S_,"ax",@progbits
	.align	128
        .global         _Z9layernormPfS_iS_S_
        .type           _Z9layernormPfS_iS_S_,@function
        .size           _Z9layernormPfS_iS_S_,(.L_x_116 - _Z9layernormPfS_iS_S_)
        .other          _Z9layernormPfS_iS_S_,@"STO_CUDA_ENTRY STV_DEFAULT"
_Z9layernormPfS_iS_S_:
.text._Z9layernormPfS_iS_S_:
[----:B------:R-:W-:Y:S08]  /*0000*/  LDC R1, c[0x0][0x37c] ;  /* 0x0000df00ff017b82 */ /* 0x000ff00000000800 */
[----:B------:R-:W0:Y:S01]  /*0010*/  LDC R0, c[0x0][0x360] ;  /* 0x0000d800ff007b82 */ /* 0x000e220000000800 */
[----:B------:R-:W1:Y:S01]  /*0020*/  LDCU UR8, c[0x0][0x390] ;  /* 0x00007200ff0877ac */ /* 0x000e620008000800 */
[----:B------:R-:W2:Y:S01]  /*0030*/  S2R R3, SR_TID.X ;  /* 0x0000000000037919 */ /* 0x000ea20000002100 */
[----:B------:R-:W-:Y:S01]  /*0040*/  UMOV UR4, 0x400 ;  /* 0x0000040000047882 */ /* 0x000fe20000000000 */
[----:B------:R-:W3:Y:S04]  /*0050*/  LDCU.64 UR6, c[0x0][0x358] ;  /* 0x00006b00ff0677ac */ /* 0x000ee80008000a00 */
[----:B------:R-:W4:Y:S01]  /*0060*/  S2UR UR5, SR_CgaCtaId ;  /* 0x00000000000579c3 */ /* 0x000f220000008800 */
[----:B0-----:R-:W0:Y:S01]  /*0070*/  I2F.U32.RP R2, R0 ;  /* 0x0000000000027306 */ /* 0x001e220000209000 */
[----:B------:R-:W-:Y:S01]  /*0080*/  ISETP.NE.U32.AND P0, PT, R0, RZ, PT ;  /* 0x000000ff0000720c */ /* 0x000fe20003f05070 */
[----:B----4-:R-:W-:-:S06]  /*0090*/  ULEA UR4, UR5, UR4, 0x18 ;  /* 0x0000000405047291 */ /* 0x010fcc000f8ec0ff */
[----:B0-----:R-:W0:Y:S02]  /*00a0*/  MUFU.RCP R2, R2 ;  /* 0x0000000200027308 */ /* 0x001e240000001000 */
[----:B0-----:R-:W-:-:S06]  /*00b0*/  IADD3 R4, PT, PT, R2, 0xffffffe, RZ ;  /* 0x0ffffffe02047810 */ /* 0x001fcc0007ffe0ff */
[----:B------:R0:W4:Y:S02]  /*00c0*/  F2I.FTZ.U32.TRUNC.NTZ R5, R4 ;  /* 0x0000000400057305 */ /* 0x000124000021f000 */
[----:B0-----:R-:W-:Y:S01]  /*00d0*/  HFMA2 R4, -RZ, RZ, 0, 0 ;  /* 0x00000000ff047431 */ /* 0x001fe200000001ff */
[----:B----4-:R-:W-:-:S05]  /*00e0*/  IADD3 R7, PT, PT, RZ, -R5, RZ ;  /* 0x80000005ff077210 */ /* 0x010fca0007ffe0ff */
[----:B------:R-:W-:-:S04]  /*00f0*/  IMAD R7, R7, R0, RZ ;  /* 0x0000000007077224 */ /* 0x000fc800078e02ff */
[----:B------:R-:W-:Y:S01]  /*0100*/  IMAD.HI.U32 R5, R5, R7, R4 ;  /* 0x0000000705057227 */ /* 0x000fe200078e0004 */
[----:B--2---:R-:W-:-:S05]  /*0110*/  LEA R4, R3, UR4, 0x2 ;  /* 0x0000000403047c11 */ /* 0x004fca000f8e10ff */
[----:B-1----:R-:W-:Y:S01]  /*0120*/  IMAD.HI.U32 R2, R5, UR8, RZ ;  /* 0x0000000805027c27 */ /* 0x002fe2000f8e00ff */
[----:B------:R0:W-:Y:S04]  /*0130*/  STS [R4], RZ ;  /* 0x000000ff04007388 */ /* 0x0001e80000000800 */
[----:B------:R-:W-:Y:S01]  /*0140*/  IADD3 R5, PT, PT, -R2, RZ, RZ ;  /* 0x000000ff02057210 */ /* 0x000fe20007ffe1ff */
[----:B------:R-:W-:Y:S04]  /*0150*/  STS [UR4+0x80], RZ ;  /* 0x000080ffff007988 */ /* 0x000fe80008000804 */
[----:B------:R-:W-:-:S05]  /*0160*/  IMAD R5, R0, R5, UR8 ;  /* 0x0000000800057e24 */ /* 0x000fca000f8e0205 */
[----:B------:R-:W-:-:S13]  /*0170*/  ISETP.GE.U32.AND P2, PT, R5, R0, PT ;  /* 0x000000000500720c */ /* 0x000fda0003f46070 */
[-C--:B------:R-:W-:Y:S02]  /*0180*/  @P2 IADD3 R5, PT, PT, R5, -R0.reuse, RZ ;  /* 0x8000000005052210 */ /* 0x080fe40007ffe0ff */
[----:B------:R-:W-:Y:S02]  /*0190*/  @P2 IADD3 R2, PT, PT, R2, 0x1, RZ ;  /* 0x0000000102022810 */ /* 0x000fe40007ffe0ff */
[----:B------:R-:W-:Y:S02]  /*01a0*/  ISETP.GT.U32.AND P2, PT, R0, UR8, PT ;  /* 0x0000000800007c0c */ /* 0x000fe4000bf44070 */
[----:B------:R-:W-:-:S13]  /*01b0*/  ISETP.GE.U32.AND P1, PT, R5, R0, PT ;  /* 0x000000000500720c */ /* 0x000fda0003f26070 */
[----:B------:R-:W-:Y:S02]  /*01c0*/  @P1 IADD3 R2, PT, PT, R2, 0x1, RZ ;  /* 0x0000000102021810 */ /* 0x000fe40007ffe0ff */
[----:B------:R-:W-:Y:S01]  /*01d0*/  @!P0 LOP3.LUT R2, RZ, R0, RZ, 0x33, !PT ;  /* 0x00000000ff028212 */ /* 0x000fe200078e33ff */
[----:B0--3--:R-:W-:Y:S06]  /*01e0*/  @P2 BRA `(.L_x_61) ;  /* 0x0000000800b42947 */ /* 0x009fec0003800000 */
[----:B------:R-:W0:Y:S01]  /*01f0*/  S2R R6, SR_CTAID.X ;  /* 0x0000000000067919 */ /* 0x000e220000002500 */
[C---:B------:R-:W-:Y:S01]  /*0200*/  ISETP.GE.U32.AND P0, PT, R2.reuse, 0x10, PT ;  /* 0x000000100200780c */ /* 0x040fe20003f06070 */
[----:B------:R-:W-:Y:S01]  /*0210*/  IMAD.MOV.U32 R29, RZ, RZ, RZ ;  /* 0x000000ffff1d7224 */ /* 0x000fe200078e00ff */
[----:B------:R-:W-:Y:S02]  /*0220*/  VIMNMX.U32 R5, PT, PT, R2, 0x1, !PT ;  /* 0x0000000102057848 */ /* 0x000fe40007fe0000 */
[----:B------:R-:W-:Y:S01]  /*0230*/  MOV R14, RZ ;  /* 0x000000ff000e7202 */ /* 0x000fe20000000f00 */
[----:B0-----:R-:W-:-:S08]  /*0240*/  IMAD R7, R6, UR8, R3 ;  /* 0x0000000806077c24 */ /* 0x001fd0000f8e0203 */
[----:B------:R-:W-:Y:S05]  /*0250*/  @!P0 BRA `(.L_x_62) ;  /* 0x0000000400608947 */ /* 0x000fea0003800000 */
[----:B------:R-:W-:Y:S01]  /*0260*/  IADD3 R25, PT, PT, R3, R0, RZ ;  /* 0x0000000003197210 */ /* 0x000fe20007ffe0ff */
[----:B------:R-:W-:Y:S01]  /*0270*/  HFMA2 R29, -RZ, RZ, 0, 0 ;  /* 0x00000000ff1d7431 */ /* 0x000fe200000001ff */
[----:B------:R-:W-:Y:S01]  /*0280*/  LOP3.LUT R14, R5, 0xfffffff0, RZ, 0xc0, !PT ;  /* 0xfffffff0050e7812 */ /* 0x000fe200078ec0ff */
[C-C-:B------:R-:W-:Y:S01]  /*0290*/  IMAD R9, R0.reuse, 0x3, R7.reuse ;  /* 0x0000000300097824 */ /* 0x140fe200078e0207 */
[CC--:B------:R-:W-:Y:S01]  /*02a0*/  LEA R18, R0.reuse, R7.reuse, 0x1 ;  /* 0x0000000700127211 */ /* 0x0c0fe200078e08ff */
[C-C-:B------:R-:W-:Y:S01]  /*02b0*/  IMAD R13, R0.reuse, 0x5, R7.reuse ;  /* 0x00000005000d7824 */ /* 0x140fe200078e0207 */
[CC--:B------:R-:W-:Y:S01]  /*02c0*/  LEA R11, R0.reuse, R7.reuse, 0x2 ;  /* 0x00000007000b7211 */ /* 0x0c0fe200078e10ff */
[C-C-:B------:R-:W-:Y:S01]  /*02d0*/  IMAD R15, R0.reuse, 0x6, R7.reuse ;  /* 0x00000006000f7824 */ /* 0x140fe200078e0207 */
[CC--:B------:R-:W-:Y:S01]  /*02e0*/  LEA R19, R0.reuse, R7.reuse, 0x3 ;  /* 0x0000000700137211 */ /* 0x0c0fe200078e18ff */
[C-C-:B------:R-:W-:Y:S01]  /*02f0*/  IMAD R17, R0.reuse, 0x7, R7.reuse ;  /* 0x0000000700117824 */ /* 0x140fe200078e0207 */
[----:B------:R-:W-:Y:S01]  /*0300*/  MOV R20, R7 ;  /* 0x0000000700147202 */ /* 0x000fe20000000f00 */
[--C-:B------:R-:W-:Y:S01]  /*0310*/  IMAD R21, R0, 0x9, R7.reuse ;  /* 0x0000000900157824 */ /* 0x100fe200078e0207 */
[----:B------:R-:W-:Y:S01]  /*0320*/  IADD3 R22, PT, PT, -R14, RZ, RZ ;  /* 0x000000ff0e167210 */ /* 0x000fe20007ffe1ff */
[----:B------:R-:W-:-:S02]  /*0330*/  IMAD R23, R0, 0xa, R7 ;  /* 0x0000000a00177824 */ /* 0x000fc400078e0207 */
[C-C-:B------:R-:W-:Y:S02]  /*0340*/  IMAD R31, R0.reuse, 0xb, R7.reuse ;  /* 0x0000000b001f7824 */ /* 0x140fe400078e0207 */
[C-C-:B------:R-:W-:Y:S02]  /*0350*/  IMAD R37, R0.reuse, 0xc, R7.reuse ;  /* 0x0000000c00257824 */ /* 0x140fe400078e0207 */
[C-C-:B------:R-:W-:Y:S02]  /*0360*/  IMAD R8, R0.reuse, 0xd, R7.reuse ;  /* 0x0000000d00087824 */ /* 0x140fe400078e0207 */
[C-C-:B------:R-:W-:Y:S02]  /*0370*/  IMAD R10, R0.reuse, 0xe, R7.reuse ;  /* 0x0000000e000a7824 */ /* 0x140fe400078e0207 */
[----:B------:R-:W-:Y:S02]  /*0380*/  IMAD R12, R0, 0xf, R7 ;  /* 0x0000000f000c7824 */ /* 0x000fe400078e0207 */
[----:B------:R-:W-:-:S07]  /*0390*/  IMAD R7, R6, UR8, R25 ;  /* 0x0000000806077c24 */ /* 0x000fce000f8e0219 */
.L_x_63:
[----:B------:R-:W0:Y:S02]  /*03a0*/  LDC.64 R24, c[0x0][0x380] ;  /* 0x0000e000ff187b82 */ /* 0x000e240000000a00 */
[----:B0-----:R-:W-:-:S04]  /*03b0*/  IMAD.WIDE.U32 R34, R20, 0x4, R24 ;  /* 0x0000000414227825 */ /* 0x001fc800078e0018 */
[--C-:B------:R-:W-:Y:S02]  /*03c0*/  IMAD.WIDE.U32 R32, R7, 0x4, R24.reuse ;  /* 0x0000000407207825 */ /* 0x100fe400078e0018 */
[----:B------:R-:W2:Y:S04]  /*03d0*/  LDG.E R34, desc[UR6][R34.64] ;  /* 0x0000000622227981 */ /* 0x000ea8000c1e1900 */
[----:B------:R0:W3:Y:S01]  /*03e0*/  LDG.E R28, desc[UR6][R32.64] ;  /* 0x00000006201c7981 */ /* 0x0000e2000c1e1900 */
[----:B------:R-:W-:-:S05]  /*03f0*/  IMAD.WIDE.U32 R26, R9, 0x4, R24 ;  /* 0x00000004091a7825 */ /* 0x000fca00078e0018 */
[----:B------:R1:W4:Y:S01]  /*0400*/  LDG.E R30, desc[UR6][R26.64] ;  /* 0x000000061a1e7981 */ /* 0x000322000c1e1900 */
[----:B0-----:R-:W-:-:S05]  /*0410*/  IMAD.WIDE.U32 R32, R18, 0x4, R24 ;  /* 0x0000000412207825 */ /* 0x001fca00078e0018 */
[----:B------:R0:W5:Y:S01]  /*0420*/  LDG.E R16, desc[UR6][R32.64] ;  /* 0x0000000620107981 */ /* 0x000162000c1e1900 */
[----:B-1----:R-:W-:-:S04]  /*0430*/  IMAD.WIDE.U32 R26, R13, 0x4, R24 ;  /* 0x000000040d1a7825 */ /* 0x002fc800078e0018 */
[----:B0-----:R-:W-:-:S06]  /*0440*/  IMAD.WIDE.U32 R32, R17, 0x4, R24 ;  /* 0x0000000411207825 */ /* 0x001fcc00078e0018 */
[----:B------:R-:W4:Y:S01]  /*0450*/  LDG.E R32, desc[UR6][R32.64] ;  /* 0x0000000620207981 */ /* 0x000f22000c1e1900 */
[----:B--2---:R-:W-:-:S04]  /*0460*/  FADD R36, R34, R29 ;  /* 0x0000001d22247221 */ /* 0x004fc80000000000 */
[----:B---3--:R-:W-:Y:S01]  /*0470*/  FADD R36, R36, R28 ;  /* 0x0000001c24247221 */ /* 0x008fe20000000000 */
[----:B------:R-:W-:-:S04]  /*0480*/  IMAD.WIDE.U32 R28, R11, 0x4, R24 ;  /* 0x000000040b1c7825 */ /* 0x000fc800078e0018 */
[--C-:B------:R-:W-:Y:S02]  /*0490*/  IMAD.WIDE.U32 R34, R15, 0x4, R24.reuse ;  /* 0x000000040f227825 */ /* 0x100fe400078e0018 */
[----:B------:R-:W2:Y:S04]  /*04a0*/  LDG.E R28, desc[UR6][R28.64] ;  /* 0x000000061c1c7981 */ /* 0x000ea8000c1e1900 */
[----:B------:R-:W3:Y:S04]  /*04b0*/  LDG.E R34, desc[UR6][R34.64] ;  /* 0x0000000622227981 */ /* 0x000ee8000c1e1900 */
[----:B------:R0:W3:Y:S02]  /*04c0*/  LDG.E R29, desc[UR6][R26.64] ;  /* 0x000000061a1d7981 */ /* 0x0000e4000c1e1900 */
[----:B0-----:R-:W-:-:S06]  /*04d0*/  IMAD.WIDE.U32 R26, R19, 0x4, R24 ;  /* 0x00000004131a7825 */ /* 0x001fcc00078e0018 */
[----:B------:R-:W3:Y:S01]  /*04e0*/  LDG.E R26, desc[UR6][R26.64] ;  /* 0x000000061a1a7981 */ /* 0x000ee2000c1e1900 */
[----:B-----5:R-:W-:-:S04]  /*04f0*/  FADD R16, R36, R16 ;  /* 0x0000001024107221 */ /* 0x020fc80000000000 */
[----:B----4-:R-:W-:-:S04]  /*0500*/  FADD R16, R16, R30 ;  /* 0x0000001e10107221 */ /* 0x010fc80000000000 */
[----:B--2---:R-:W-:-:S04]  /*0510*/  FADD R16, R16, R28 ;  /* 0x0000001c10107221 */ /* 0x004fc80000000000 */
[----:B---3--:R-:W-:-:S04]  /*0520*/  FADD R29, R16, R29 ;  /* 0x0000001d101d7221 */ /* 0x008fc80000000000 */
[----:B------:R-:W-:Y:S01]  /*0530*/  FADD R29, R29, R34 ;  /* 0x000000221d1d7221 */ /* 0x000fe20000000000 */
[----:B------:R-:W-:-:S04]  /*0540*/  IMAD.WIDE.U32 R34, R21, 0x4, R24 ;  /* 0x0000000415227825 */ /* 0x000fc800078e0018 */
[----:B------:R-:W-:Y:S01]  /*0550*/  FADD R30, R29, R32 ;  /* 0x000000201d1e7221 */ /* 0x000fe20000000000 */
[----:B------:R-:W-:Y:S01]  /*0560*/  IMAD.WIDE.U32 R28, R23, 0x4, R24 ;  /* 0x00000004171c7825 */ /* 0x000fe200078e0018 */
[----:B------:R-:W2:Y:S04]  /*0570*/  LDG.E R16, desc[UR6][R34.64] ;  /* 0x0000000622107981 */ /* 0x000ea8000c1e1900 */
[----:B------:R0:W3:Y:S01]  /*0580*/  LDG.E R36, desc[UR6][R28.64] ;  /* 0x000000061c247981 */ /* 0x0000e2000c1e1900 */
[----:B------:R-:W-:Y:S01]  /*0590*/  FADD R30, R30, R26 ;  /* 0x0000001a1e1e7221 */ /* 0x000fe20000000000 */
[----:B------:R-:W-:-:S04]  /*05a0*/  IMAD.WIDE.U32 R26, R31, 0x4, R24 ;  /* 0x000000041f1a7825 */ /* 0x000fc800078e0018 */
[--C-:B------:R-:W-:Y:S02]  /*05b0*/  IMAD.WIDE.U32 R32, R8, 0x4, R24.reuse ;  /* 0x0000000408207825 */ /* 0x100fe400078e0018 */
[----:B------:R-:W4:Y:S02]  /*05c0*/  LDG.E R26, desc[UR6][R26.64] ;  /* 0x000000061a1a7981 */ /* 0x000f24000c1e1900 */
[--C-:B0-----:R-:W-:Y:S02]  /*05d0*/  IMAD.WIDE.U32 R28, R37, 0x4, R24.reuse ;  /* 0x00000004251c7825 */ /* 0x101fe400078e0018 */
[----:B------:R-:W5:Y:S02]  /*05e0*/  LDG.E R32, desc[UR6][R32.64] ;  /* 0x0000000620207981 */ /* 0x000f64000c1e1900 */
[--C-:B------:R-:W-:Y:S02]  /*05f0*/  IMAD.WIDE.U32 R34, R10, 0x4, R24.reuse ;  /* 0x000000040a227825 */ /* 0x100fe400078e0018 */
[----:B------:R-:W5:Y:S02]  /*0600*/  LDG.E R28, desc[UR6][R28.64] ;  /* 0x000000061c1c7981 */ /* 0x000f64000c1e1900 */
[----:B------:R-:W-:-:S02]  /*0610*/  IMAD.WIDE.U32 R24, R12, 0x4, R24 ;  /* 0x000000040c187825 */ /* 0x000fc400078e0018 */
[----:B------:R-:W5:Y:S04]  /*0620*/  LDG.E R34, desc[UR6][R34.64] ;  /* 0x0000000622227981 */ /* 0x000f68000c1e1900 */
[----:B------:R-:W5:Y:S01]  /*0630*/  LDG.E R24, desc[UR6][R24.64] ;  /* 0x0000000618187981 */ /* 0x000f62000c1e1900 */
[----:B------:R-:W-:-:S04]  /*0640*/  IADD3 R22, PT, PT, R22, 0x10, RZ ;  /* 0x0000001016167810 */ /* 0x000fc80007ffe0ff */
[----:B------:R-:W-:Y:S01]  /*0650*/  ISETP.NE.AND P0, PT, R22, RZ, PT ;  /* 0x000000ff1600720c */ /* 0x000fe20003f05270 */
[C---:B------:R-:W-:Y:S01]  /*0660*/  IMAD R20, R0.reuse, 0x10, R20 ;  /* 0x0000001000147824 */ /* 0x040fe200078e0214 */
[C---:B------:R-:W-:Y:S01]  /*0670*/  LEA R7, R0.reuse, R7, 0x4 ;  /* 0x0000000700077211 */ /* 0x040fe200078e20ff */
[C---:B------:R-:W-:Y:S01]  /*0680*/  IMAD R21, R0.reuse, 0x10, R21 ;  /* 0x0000001000157824 */ /* 0x040fe200078e0215 */
[C---:B------:R-:W-:Y:S02]  /*0690*/  LEA R18, R0.reuse, R18, 0x4 ;  /* 0x0000001200127211 */ /* 0x040fe400078e20ff */
[C---:B------:R-:W-:Y:S02]  /*06a0*/  LEA R9, R0.reuse, R9, 0x4 ;  /* 0x0000000900097211 */ /* 0x040fe400078e20ff */
[C---:B------:R-:W-:Y:S02]  /*06b0*/  LEA R11, R0.reuse, R11, 0x4 ;  /* 0x0000000b000b7211 */ /* 0x040fe400078e20ff */
[----:B------:R-:W-:-:S02]  /*06c0*/  LEA R13, R0, R13, 0x4 ;  /* 0x0000000d000d7211 */ /* 0x000fc400078e20ff */
[C---:B------:R-:W-:Y:S02]  /*06d0*/  LEA R15, R0.reuse, R15, 0x4 ;  /* 0x0000000f000f7211 */ /* 0x040fe400078e20ff */
[C---:B------:R-:W-:Y:S02]  /*06e0*/  LEA R17, R0.reuse, R17, 0x4 ;  /* 0x0000001100117211 */ /* 0x040fe400078e20ff */
[C---:B------:R-:W-:Y:S02]  /*06f0*/  LEA R19, R0.reuse, R19, 0x4 ;  /* 0x0000001300137211 */ /* 0x040fe400078e20ff */
[C---:B------:R-:W-:Y:S02]  /*0700*/  LEA R23, R0.reuse, R23, 0x4 ;  /* 0x0000001700177211 */ /* 0x040fe400078e20ff */
[C---:B------:R-:W-:Y:S02]  /*0710*/  LEA R31, R0.reuse, R31, 0x4 ;  /* 0x0000001f001f7211 */ /* 0x040fe400078e20ff */
[----:B------:R-:W-:-:S02]  /*0720*/  LEA R37, R0, R37, 0x4 ;  /* 0x0000002500257211 */ /* 0x000fc400078e20ff */
[C---:B------:R-:W-:Y:S02]  /*0730*/  LEA R8, R0.reuse, R8, 0x4 ;  /* 0x0000000800087211 */ /* 0x040fe400078e20ff */
[C---:B------:R-:W-:Y:S02]  /*0740*/  LEA R10, R0.reuse, R10, 0x4 ;  /* 0x0000000a000a7211 */ /* 0x040fe400078e20ff */
[----:B------:R-:W-:Y:S01]  /*0750*/  LEA R12, R0, R12, 0x4 ;  /* 0x0000000c000c7211 */ /* 0x000fe200078e20ff */
[----:B--2---:R-:W-:-:S04]  /*0760*/  FADD R16, R30, R16 ;  /* 0x000000101e107221 */ /* 0x004fc80000000000 */
[----:B---3--:R-:W-:-:S04]  /*0770*/  FADD R16, R16, R36 ;  /* 0x0000002410107221 */ /* 0x008fc80000000000 */
[----:B----4-:R-:W-:-:S04]  /*0780*/  FADD R16, R16, R26 ;  /* 0x0000001a10107221 */ /* 0x010fc80000000000 */
[----:B-----5:R-:W-:-:S04]  /*0790*/  FADD R27, R16, R28 ;  /* 0x0000001c101b7221 */ /* 0x020fc80000000000 */
[----:B------:R-:W-:-:S04]  /*07a0*/  FADD R27, R27, R32 ;  /* 0x000000201b1b7221 */ /* 0x000fc80000000000 */
[----:B------:R-:W-:-:S04]  /*07b0*/  FADD R27, R27, R34 ;  /* 0x000000221b1b7221 */ /* 0x000fc80000000000 */
[----:B------:R-:W-:Y:S01]  /*07c0*/  FADD R29, R27, R24 ;  /* 0x000000181b1d7221 */ /* 0x000fe20000000000 */
[----:B------:R-:W-:Y:S06]  /*07d0*/  @P0 BRA `(.L_x_63) ;  /* 0xfffffff800f00947 */ /* 0x000fec000383ffff */
.L_x_62:
[----:B------:R-:W-:-:S04]  /*07e0*/  LOP3.LUT R7, R5, 0xf, RZ, 0xc0, !PT ;  /* 0x0000000f05077812 */ /* 0x000fc800078ec0ff */
[----:B------:R-:W-:-:S13]  /*07f0*/  ISETP.NE.AND P0, PT, R7, RZ, PT ;  /* 0x000000ff0700720c */ /* 0x000fda0003f05270 */
[----:B------:R-:W-:Y:S05]  /*0800*/  @!P0 BRA `(.L_x_64) ;  /* 0x0000000400288947 */ /* 0x000fea0003800000 */
[----:B------:R-:W-:Y:S01]  /*0810*/  ISETP.GE.U32.AND P0, PT, R7, 0x8, PT ;  /* 0x000000080700780c */ /* 0x000fe20003f06070 */
[----:B------:R-:W-:Y:S01]  /*0820*/  IMAD R7, R6, UR8, R3 ;  /* 0x0000000806077c24 */ /* 0x000fe2000f8e0203 */
[----:B------:R-:W-:-:S04]  /*0830*/  LOP3.LUT R24, R5, 0x7, RZ, 0xc0, !PT ;  /* 0x0000000705187812 */ /* 0x000fc800078ec0ff */
[----:B------:R-:W-:-:S07]  /*0840*/  ISETP.NE.AND P1, PT, R24, RZ, PT ;  /* 0x000000ff1800720c */ /* 0x000fce0003f25270 */
[----:B------:R-:W-:Y:S06]  /*0850*/  @!P0 BRA `(.L_x_65) ;  /* 0x0000000000888947 */ /* 0x000fec0003800000 */
[----:B------:R-:W0:Y:S01]  /*0860*/  LDC.64 R8, c[0x0][0x380] ;  /* 0x0000e000ff087b82 */ /* 0x000e220000000a00 */
[----:B------:R-:W-:-:S05]  /*0870*/  IMAD R21, R14, R0, R7 ;  /* 0x000000000e157224 */ /* 0x000fca00078e0207 */
[----:B------:R-:W-:-:S04]  /*0880*/  IADD3 R13, PT, PT, R21, R0, RZ ;  /* 0x00000000150d7210 */ /* 0x000fc80007ffe0ff */
[----:B------:R-:W-:-:S05]  /*0890*/  IADD3 R23, PT, PT, R13, R0, RZ ;  /* 0x000000000d177210 */ /* 0x000fca0007ffe0ff */
[----:B------:R-:W-:Y:S02]  /*08a0*/  IMAD.IADD R17, R23, 0x1, R0 ;  /* 0x0000000117117824 */ /* 0x000fe400078e0200 */
[----:B0-----:R-:W-:-:S04]  /*08b0*/  IMAD.WIDE.U32 R20, R21, 0x4, R8 ;  /* 0x0000000415147825 */ /* 0x001fc800078e0008 */
[--C-:B------:R-:W-:Y:S02]  /*08c0*/  IMAD.WIDE.U32 R12, R13, 0x4, R8.reuse ;  /* 0x000000040d0c7825 */ /* 0x100fe400078e0008 */
[----:B------:R0:W2:Y:S02]  /*08d0*/  LDG.E R20, desc[UR6][R20.64] ;  /* 0x0000000614147981 */ /* 0x0000a4000c1e1900 */
[--C-:B------:R-:W-:Y:S01]  /*08e0*/  IMAD.WIDE.U32 R22, R23, 0x4, R8.reuse ;  /* 0x0000000417167825 */ /* 0x100fe200078e0008 */
[CC--:B------:R-:W-:Y:S01]  /*08f0*/  IADD3 R19, PT, PT, R17.reuse, R0.reuse, RZ ;  /* 0x0000000011137210 */ /* 0x0c0fe20007ffe0ff */
[----:B------:R1:W3:Y:S02]  /*0900*/  LDG.E R15, desc[UR6][R12.64] ;  /* 0x000000060c0f7981 */ /* 0x0002e4000c1e1900 */
[--C-:B------:R-:W-:Y:S01]  /*0910*/  IMAD.WIDE.U32 R16, R17, 0x4, R8.reuse ;  /* 0x0000000411107825 */ /* 0x100fe200078e0008 */
[CC--:B------:R-:W-:Y:S01]  /*0920*/  IADD3 R11, PT, PT, R19.reuse, R0.reuse, RZ ;  /* 0x00000000130b7210 */ /* 0x0c0fe20007ffe0ff */
[----:B------:R-:W4:Y:S02]  /*0930*/  LDG.E R22, desc[UR6][R22.64] ;  /* 0x0000000616167981 */ /* 0x000f24000c1e1900 */
[--C-:B------:R-:W-:Y:S01]  /*0940*/  IMAD.WIDE.U32 R18, R19, 0x4, R8.reuse ;  /* 0x0000000413127825 */ /* 0x100fe200078e0008 */
[CC--:B------:R-:W-:Y:S01]  /*0950*/  IADD3 R25, PT, PT, R11.reuse, R0.reuse, RZ ;  /* 0x000000000b197210 */ /* 0x0c0fe20007ffe0ff */
[----:B------:R-:W5:Y:S02]  /*0960*/  LDG.E R16, desc[UR6][R16.64] ;  /* 0x0000000610107981 */ /* 0x000f64000c1e1900 */
[--C-:B------:R-:W-:Y:S01]  /*0970*/  IMAD.WIDE.U32 R10, R11, 0x4, R8.reuse ;  /* 0x000000040b0a7825 */ /* 0x100fe200078e0008 */
[C---:B0-----:R-:W-:Y:S01]  /*0980*/  IADD3 R21, PT, PT, R25.reuse, R0, RZ ;  /* 0x0000000019157210 */ /* 0x041fe20007ffe0ff */
[----:B------:R-:W5:Y:S02]  /*0990*/  LDG.E R18, desc[UR6][R18.64] ;  /* 0x0000000612127981 */ /* 0x000f64000c1e1900 */
[----:B-1----:R-:W-:-:S02]  /*09a0*/  IMAD.WIDE.U32 R12, R25, 0x4, R8 ;  /* 0x00000004190c7825 */ /* 0x002fc400078e0008 */
[----:B------:R-:W5:Y:S02]  /*09b0*/  LDG.E R10, desc[UR6][R10.64] ;  /* 0x000000060a0a7981 */ /* 0x000f64000c1e1900 */
[----:B------:R-:W-:Y:S02]  /*09c0*/  IMAD.WIDE.U32 R8, R21, 0x4, R8 ;  /* 0x0000000415087825 */ /* 0x000fe400078e0008 */
[----:B------:R-:W5:Y:S04]  /*09d0*/  LDG.E R12, desc[UR6][R12.64] ;  /* 0x000000060c0c7981 */ /* 0x000f68000c1e1900 */
[----:B------:R-:W5:Y:S01]  /*09e0*/  LDG.E R8, desc[UR6][R8.64] ;  /* 0x0000000608087981 */ /* 0x000f62000c1e1900 */
[----:B------:R-:W-:Y:S01]  /*09f0*/  IADD3 R14, PT, PT, R14, 0x8, RZ ;  /* 0x000000080e0e7810 */ /* 0x000fe20007ffe0ff */
[----:B--2---:R-:W-:-:S04]  /*0a00*/  FADD R20, R29, R20 ;  /* 0x000000141d147221 */ /* 0x004fc80000000000 */
[----:B---3--:R-:W-:-:S04]  /*0a10*/  FADD R15, R20, R15 ;  /* 0x0000000f140f7221 */ /* 0x008fc80000000000 */
[----:B----4-:R-:W-:-:S04]  /*0a20*/  FADD R15, R15, R22 ;  /* 0x000000160f0f7221 */ /* 0x010fc80000000000 */
[----:B-----5:R-:W-:-:S04]  /*0a30*/  FADD R15, R15, R16 ;  /* 0x000000100f0f7221 */ /* 0x020fc80000000000 */
[----:B------:R-:W-:-:S04]  /*0a40*/  FADD R15, R15, R18 ;  /* 0x000000120f0f7221 */ /* 0x000fc80000000000 */
[----:B------:R-:W-:-:S04]  /*0a50*/  FADD R15, R15, R10 ;  /* 0x0000000a0f0f7221 */ /* 0x000fc80000000000 */
[----:B------:R-:W-:-:S04]  /*0a60*/  FADD R15, R15, R12 ;  /* 0x0000000c0f0f7221 */ /* 0x000fc80000000000 */
[----:B------:R-:W-:-:S07]  /*0a70*/  FADD R29, R15, R8 ;  /* 0x000000080f1d7221 */ /* 0x000fce0000000000 */
.L_x_65:
[----:B------:R-:W-:Y:S05]  /*0a80*/  @!P1 BRA `(.L_x_64) ;  /* 0x0000000000889947 */ /* 0x000fea0003800000 */
[----:B------:R-:W-:Y:S02]  /*0a90*/  ISETP.GE.U32.AND P0, PT, R24, 0x4, PT ;  /* 0x000000041800780c */ /* 0x000fe40003f06070 */
[----:B------:R-:W-:-:S04]  /*0aa0*/  LOP3.LUT R5, R5, 0x3, RZ, 0xc0, !PT ;  /* 0x0000000305057812 */ /* 0x000fc800078ec0ff */
[----:B------:R-:W-:-:S07]  /*0ab0*/  ISETP.NE.AND P1, PT, R5, RZ, PT ;  /* 0x000000ff0500720c */ /* 0x000fce0003f25270 */
[----:B------:R-:W-:Y:S06]  /*0ac0*/  @!P0 BRA `(.L_x_66) ;  /* 0x0000000000488947 */ /* 0x000fec0003800000 */
[----:B------:R-:W0:Y:S01]  /*0ad0*/  LDC.64 R8, c[0x0][0x380] ;  /* 0x0000e000ff087b82 */ /* 0x000e220000000a00 */
[----:B------:R-:W-:-:S05]  /*0ae0*/  IMAD R7, R14, R0, R7 ;  /* 0x000000000e077224 */ /* 0x000fca00078e0207 */
[----:B------:R-:W-:-:S04]  /*0af0*/  IADD3 R13, PT, PT, R7, R0, RZ ;  /* 0x00000000070d7210 */ /* 0x000fc80007ffe0ff */
[----:B------:R-:W-:Y:S01]  /*0b00*/  IADD3 R17, PT, PT, R13, R0, RZ ;  /* 0x000000000d117210 */ /* 0x000fe20007ffe0ff */
[----:B0-----:R-:W-:-:S03]  /*0b10*/  IMAD.WIDE.U32 R10, R7, 0x4, R8 ;  /* 0x00000004070a7825 */ /* 0x001fc600078e0008 */
[----:B------:R-:W-:Y:S01]  /*0b20*/  IADD3 R7, PT, PT, R17, R0, RZ ;  /* 0x0000000011077210 */ /* 0x000fe20007ffe0ff */
[--C-:B------:R-:W-:Y:S02]  /*0b30*/  IMAD.WIDE.U32 R12, R13, 0x4, R8.reuse ;  /* 0x000000040d0c7825 */ /* 0x100fe400078e0008 */
[----:B------:R-:W2:Y:S02]  /*0b40*/  LDG.E R10, desc[UR6][R10.64] ;  /* 0x000000060a0a7981 */ /* 0x000ea4000c1e1900 */
[--C-:B------:R-:W-:Y:S02]  /*0b50*/  IMAD.WIDE.U32 R16, R17, 0x4, R8.reuse ;  /* 0x0000000411107825 */ /* 0x100fe400078e0008 */
[----:B------:R-:W3:Y:S02]  /*0b60*/  LDG.E R12, desc[UR6][R12.64] ;  /* 0x000000060c0c7981 */ /* 0x000ee4000c1e1900 */
[----:B------:R-:W-:Y:S02]  /*0b70*/  IMAD.WIDE.U32 R8, R7, 0x4, R8 ;  /* 0x0000000407087825 */ /* 0x000fe400078e0008 */
[----:B------:R-:W4:Y:S04]  /*0b80*/  LDG.E R16, desc[UR6][R16.64] ;  /* 0x0000000610107981 */ /* 0x000f28000c1e1900 */
[----:B------:R-:W5:Y:S01]  /*0b90*/  LDG.E R8, desc[UR6][R8.64] ;  /* 0x0000000608087981 */ /* 0x000f62000c1e1900 */
[----:B------:R-:W-:-:S02]  /*0ba0*/  VIADD R14, R14, 0x4 ;  /* 0x000000040e0e7836 */ /* 0x000fc40000000000 */
[----:B--2---:R-:W-:-:S04]  /*0bb0*/  FADD R29, R29, R10 ;  /* 0x0000000a1d1d7221 */ /* 0x004fc80000000000 */
[----:B---3--:R-:W-:-:S04]  /*0bc0*/  FADD R29, R29, R12 ;  /* 0x0000000c1d1d7221 */ /* 0x008fc80000000000 */
[----:B----4-:R-:W-:-:S04]  /*0bd0*/  FADD R29, R29, R16 ;  /* 0x000000101d1d7221 */ /* 0x010fc80000000000 */
[----:B-----5:R-:W-:-:S07]  /*0be0*/  FADD R29, R29, R8 ;  /* 0x000000081d1d7221 */ /* 0x020fce0000000000 */
.L_x_66:
[----:B------:R-:W-:Y:S05]  /*0bf0*/  @!P1 BRA `(.L_x_64) ;  /* 0x00000000002c9947 */ /* 0x000fea0003800000 */
[----:B------:R-:W0:Y:S01]  /*0c00*/  LDC.64 R8, c[0x0][0x380] ;  /* 0x0000e000ff087b82 */ /* 0x000e220000000a00 */
[----:B------:R-:W-:Y:S01]  /*0c10*/  IMAD R7, R0, R14, R3 ;  /* 0x0000000e00077224 */ /* 0x000fe200078e0203 */
[----:B------:R-:W-:-:S03]  /*0c20*/  IADD3 R10, PT, PT, -R5, RZ, RZ ;  /* 0x000000ff050a7210 */ /* 0x000fc60007ffe1ff */
[----:B------:R-:W-:-:S07]  /*0c30*/  IMAD R5, R6, UR8, R7 ;  /* 0x0000000806057c24 */ /* 0x000fce000f8e0207 */
.L_x_67:
[----:B0-----:R-:W-:-:S06]  /*0c40*/  IMAD.WIDE.U32 R6, R5, 0x4, R8 ;  /* 0x0000000405067825 */ /* 0x001fcc00078e0008 */
[----:B------:R-:W2:Y:S01]  /*0c50*/  LDG.E R6, desc[UR6][R6.64] ;  /* 0x0000000606067981 */ /* 0x000ea2000c1e1900 */
[----:B------:R-:W-:Y:S02]  /*0c60*/  IADD3 R10, PT, PT, R10, 0x1, RZ ;  /* 0x000000010a0a7810 */ /* 0x000fe40007ffe0ff */
[----:B------:R-:W-:Y:S02]  /*0c70*/  IADD3 R5, PT, PT, R0, R5, RZ ;  /* 0x0000000500057210 */ /* 0x000fe40007ffe0ff */
[----:B------:R-:W-:Y:S01]  /*0c80*/  ISETP.NE.AND P0, PT, R10, RZ, PT ;  /* 0x000000ff0a00720c */ /* 0x000fe20003f05270 */
[----:B--2---:R-:W-:-:S12]  /*0c90*/  FADD R29, R6, R29 ;  /* 0x0000001d061d7221 */ /* 0x004fd80000000000 */
[----:B------:R-:W-:Y:S05]  /*0ca0*/  @P0 BRA `(.L_x_67) ;  /* 0xfffffffc00e40947 */ /* 0x000fea000383ffff */
.L_x_64:
[----:B------:R0:W-:Y:S02]  /*0cb0*/  STS [R4], R29 ;  /* 0x0000001d04007388 */ /* 0x0001e40000000800 */
.L_x_61:
[----:B------:R-:W-:Y:S02]  /*0cc0*/  ISETP.GE.U32.AND P1, PT, R0, 0x2, PT ;  /* 0x000000020000780c */ /* 0x000fe40003f26070 */
[----:B------:R-:W-:-:S11]  /*0cd0*/  ISETP.NE.AND P0, PT, R3, RZ, PT ;  /* 0x000000ff0300720c */ /* 0x000fd60003f05270 */
[----:B------:R-:W-:Y:S05]  /*0ce0*/  @!P1 BRA `(.L_x_68) ;  /* 0x0000000000309947 */ /* 0x000fea0003800000 */
[----:B------:R-:W-:-:S07]  /*0cf0*/  MOV R5, R0 ;  /* 0x0000000000057202 */ /* 0x000fce0000000f00 */
.L_x_69:
[----:B------:R-:W-:Y:S01]  /*0d00*/  BAR.SYNC.DEFER_BLOCKING 0x0 ;  /* 0x0000000000007b1d */ /* 0x000fe20000010000 */
[----:B------:R-:W-:-:S04]  /*0d10*/  SHF.R.U32.HI R8, RZ, 0x1, R5 ;  /* 0x00000001ff087819 */ /* 0x000fc80000011605 */
[----:B------:R-:W-:-:S13]  /*0d20*/  ISETP.GE.U32.AND P1, PT, R3, R8, PT ;  /* 0x000000080300720c */ /* 0x000fda0003f26070 */
[----:B------:R-:W-:Y:S01]  /*0d30*/  @!P1 LEA R6, R8, R4, 0x2 ;  /* 0x0000000408069211 */ /* 0x000fe200078e10ff */
[----:B------:R-:W-:Y:S05]  /*0d40*/  @!P1 LDS R7, [R4] ;  /* 0x0000000004079984 */ /* 0x000fea0000000800 */
[----:B------:R-:W1:Y:S02]  /*0d50*/  @!P1 LDS R6, [R6] ;  /* 0x0000000006069984 */ /* 0x000e640000000800 */
[----:B-1----:R-:W-:-:S05]  /*0d60*/  @!P1 FADD R7, R6, R7 ;  /* 0x0000000706079221 */ /* 0x002fca0000000000 */
[----:B------:R1:W-:Y:S01]  /*0d70*/  @!P1 STS [R4], R7 ;  /* 0x0000000704009388 */ /* 0x0003e20000000800 */
[----:B------:R-:W-:Y:S02]  /*0d80*/  ISETP.GT.U32.AND P1, PT, R5, 0x3, PT ;  /* 0x000000030500780c */ /* 0x000fe40003f24070 */
[----:B------:R-:W-:-:S11]  /*0d90*/  MOV R5, R8 ;  /* 0x0000000800057202 */ /* 0x000fd60000000f00 */
[----:B-1----:R-:W-:Y:S05]  /*0da0*/  @P1 BRA `(.L_x_69) ;  /* 0xfffffffc00d41947 */ /* 0x002fea000383ffff */
.L_x_68:
[----:B------:R-:W-:Y:S04]  /*0db0*/  BSSY.RECONVERGENT B0, `(.L_x_70) ;  /* 0x0000017000007945 */ /* 0x000fe80003800200 */
[----:B------:R-:W-:Y:S05]  /*0dc0*/  @P0 BRA `(.L_x_71) ;  /* 0x0000000000540947 */ /* 0x000fea0003800000 */
[----:B------:R-:W1:Y:S01]  /*0dd0*/  S2UR UR5, SR_CgaCtaId ;  /* 0x00000000000579c3 */ /* 0x000e620000008800 */
[----:B------:R-:W-:Y:S02]  /*0de0*/  UMOV UR4, 0x400 ;  /* 0x0000040000047882 */ /* 0x000fe40000000000 */
[----:B-1----:R-:W-:Y:S01]  /*0df0*/  ULEA UR4, UR5, UR4, 0x18 ;  /* 0x0000000405047291 */ /* 0x002fe2000f8ec0ff */
[----:B------:R-:W1:Y:S08]  /*0e00*/  LDCU UR5, c[0x0][0x390] ;  /* 0x00007200ff0577ac */ /* 0x000e700008000800 */
[----:B------:R-:W2:Y:S01]  /*0e10*/  LDS R5, [UR4] ;  /* 0x00000004ff057984 */ /* 0x000ea20008000800 */
[----:B-1----:R-:W-:-:S04]  /*0e20*/  I2FP.F32.S32 R6, UR5 ;  /* 0x0000000500067c45 */ /* 0x002fc80008201400 */
[----:B------:R-:W1:Y:S02]  /*0e30*/  MUFU.RCP R7, R6 ;  /* 0x0000000600077308 */ /* 0x000e640000001000 */
[----:B-1----:R-:W-:-:S04]  /*0e40*/  FFMA R8, -R6, R7, 1 ;  /* 0x3f80000006087423 */ /* 0x002fc80000000107 */
[----:B------:R-:W-:Y:S02]  /*0e50*/  FFMA R8, R7, R8, R7 ;  /* 0x0000000807087223 */ /* 0x000fe40000000007 */
[----:B--2---:R-:W1:Y:S02]  /*0e60*/  FCHK P0, R5, R6 ;  /* 0x0000000605007302 */ /* 0x004e640000000000 */
[----:B------:R-:W-:-:S04]  /*0e70*/  FFMA R7, R5, R8, RZ ;  /* 0x0000000805077223 */ /* 0x000fc800000000ff */
[----:B------:R-:W-:-:S04]  /*0e80*/  FFMA R9, -R6, R7, R5 ;  /* 0x0000000706097223 */ /* 0x000fc80000000105 */
[----:B------:R-:W-:Y:S01]  /*0e90*/  FFMA R7, R8, R9, R7 ;  /* 0x0000000908077223 */ /* 0x000fe20000000007 */
[----:B-1----:R-:W-:Y:S06]  /*0ea0*/  @!P0 BRA `(.L_x_72) ;  /* 0x00000000000c8947 */ /* 0x002fec0003800000 */
[----:B------:R-:W-:-:S07]  /*0eb0*/  MOV R8, 0xed0 ;  /* 0x00000ed000087802 */ /* 0x000fce0000000f00 */
[----:B0-----:R-:W-:Y:S05]  /*0ec0*/  CALL.REL.NOINC `($__internal_4_$__cuda_sm3x_div_rn_noftz_f32_slowpath) ;  /* 0x0000001c00c87944 */ /* 0x001fea0003c00000 */
[----:B------:R-:W-:-:S07]  /*0ed0*/  MOV R7, R10 ;  /* 0x0000000a00077202 */ /* 0x000fce0000000f00 */
.L_x_72:
[----:B------:R-:W1:Y:S01]  /*0ee0*/  S2UR UR5, SR_CgaCtaId ;  /* 0x00000000000579c3 */ /* 0x000e620000008800 */
[----:B------:R-:W-:Y:S02]  /*0ef0*/  UMOV UR4, 0x400 ;  /* 0x0000040000047882 */ /* 0x000fe40000000000 */
[----:B-1----:R-:W-:-:S09]  /*0f00*/  ULEA UR4, UR5, UR4, 0x18 ;  /* 0x0000000405047291 */ /* 0x002fd2000f8ec0ff */
[----:B------:R1:W-:Y:S03]  /*0f10*/  STS [UR4+0x80], R7 ;  /* 0x00008007ff007988 */ /* 0x0003e60008000804 */
.L_x_71:
[----:B------:R-:W-:Y:S05]  /*0f20*/  BSYNC.RECONVERGENT B0 ;  /* 0x0000000000007941 */ /* 0x000fea0003800200 */
.L_x_70:
[----:B------:R-:W-:Y:S06]  /*0f30*/  BAR.SYNC.DEFER_BLOCKING 0x0 ;  /* 0x0000000000007b1d */ /* 0x000fec0000010000 */
[----:B------:R-:W2:Y:S01]  /*0f40*/  LDCU UR8, c[0x0][0x390] ;  /* 0x00007200ff0877ac */ /* 0x000ea20008000800 */
[----:B------:R3:W-:Y:S01]  /*0f50*/  STS [R4], RZ ;  /* 0x000000ff04007388 */ /* 0x0007e20000000800 */
[----:B--2---:R-:W-:-:S13]  /*0f60*/  ISETP.GT.U32.AND P0, PT, R0, UR8, PT ;  /* 0x0000000800007c0c */ /* 0x004fda000bf04070 */
[----:B---3--:R-:W-:Y:S05]  /*0f70*/  @P0 BRA `(.L_x_73) ;  /* 0x0000000c003c0947 */ /* 0x008fea0003800000 */
[----:B------:R-:W2:Y:S01]  /*0f80*/  S2UR UR5, SR_CgaCtaId ;  /* 0x00000000000579c3 */ /* 0x000ea20000008800 */
[----:B------:R-:W3:Y:S01]  /*0f90*/  S2R R6, SR_CTAID.X ;  /* 0x0000000000067919 */ /* 0x000ee20000002500 */
[C---:B------:R-:W-:Y:S01]  /*0fa0*/  ISETP.GE.U32.AND P0, PT, R2.reuse, 0x10, PT ;  /* 0x000000100200780c */ /* 0x040fe20003f06070 */
[----:B------:R-:W-:Y:S01]  /*0fb0*/  UMOV UR4, 0x400 ;  /* 0x0000040000047882 */ /* 0x000fe20000000000 */
[----:B------:R-:W-:Y:S01]  /*0fc0*/  HFMA2 R11, -RZ, RZ, 0, 0 ;  /* 0x00000000ff0b7431 */ /* 0x000fe200000001ff */
[----:B-1----:R-:W-:Y:S01]  /*0fd0*/  VIMNMX.U32 R7, PT, PT, R2, 0x1, !PT ;  /* 0x0000000102077848 */ /* 0x002fe20007fe0000 */
[----:B------:R-:W-:Y:S01]  /*0fe0*/  IMAD.MOV.U32 R35, RZ, RZ, RZ ;  /* 0x000000ffff237224 */ /* 0x000fe200078e00ff */
[----:B--2---:R-:W-:-:S09]  /*0ff0*/  ULEA UR4, UR5, UR4, 0x18 ;  /* 0x0000000405047291 */ /* 0x004fd2000f8ec0ff */
[----:B------:R-:W1:Y:S01]  /*1000*/  LDS R5, [UR4+0x80] ;  /* 0x00008004ff057984 */ /* 0x000e620008000800 */
[----:B---3--:R-:W-:Y:S01]  /*1010*/  IMAD R9, R6, UR8, R3 ;  /* 0x0000000806097c24 */ /* 0x008fe2000f8e0203 */
[----:B------:R-:W-:Y:S06]  /*1020*/  @!P0 BRA `(.L_x_74) ;  /* 0x0000000400a48947 */ /* 0x000fec0003800000 */
[----:B------:R-:W-:Y:S01]  /*1030*/  IADD3 R25, PT, PT, R3, R0, RZ ;  /* 0x0000000003197210 */ /* 0x000fe20007ffe0ff */
[C-C-:B------:R-:W-:Y:S01]  /*1040*/  IMAD R11, R0.reuse, 0x3, R9.reuse ;  /* 0x00000003000b7824 */ /* 0x140fe200078e0209 */
        /* <DEDUP_REMOVED lines=9> */
[C-C-:B------:R-:W-:Y:S01]  /*10e0*/  IMAD R31, R0.reuse, 0xa, R9.reuse ;  /* 0x0000000a001f7824 */ /* 0x140fe200078e0209 */
[----:B------:R-:W-:Y:S01]  /*10f0*/  MOV R35, RZ ;  /* 0x000000ff00237202 */ /* 0x000fe20000000f00 */
[--C-:B------:R-:W-:Y:S01]  /*1100*/  IMAD R37, R0, 0xb, R9.reuse ;  /* 0x0000000b00257824 */ /* 0x100fe200078e0209 */
[----:B------:R-:W-:Y:S01]  /*1110*/  IADD3 R22, PT, PT, -R22, RZ, RZ ;  /* 0x000000ff16167210 */ /* 0x000fe20007ffe1ff */
[----:B------:R-:W-:-:S02]  /*1120*/  IMAD R8, R0, 0xc, R9 ;  /* 0x0000000c00087824 */ /* 0x000fc400078e0209 */
[C-C-:B------:R-:W-:Y:S02]  /*1130*/  IMAD R10, R0.reuse, 0xd, R9.reuse ;  /* 0x0000000d000a7824 */ /* 0x140fe400078e0209 */
[C-C-:B------:R-:W-:Y:S02]  /*1140*/  IMAD R12, R0.reuse, 0xe, R9.reuse ;  /* 0x0000000e000c7824 */ /* 0x140fe400078e0209 */
[----:B------:R-:W-:Y:S02]  /*1150*/  IMAD R14, R0, 0xf, R9 ;  /* 0x0000000f000e7824 */ /* 0x000fe400078e0209 */
[----:B------:R-:W-:-:S07]  /*1160*/  IMAD R9, R6, UR8, R25 ;  /* 0x0000000806097c24 */ /* 0x000fce000f8e0219 */
.L_x_75:
[----:B------:R-:W0:Y:S02]  /*1170*/  LDC.64 R24, c[0x0][0x380] ;  /* 0x0000e000ff187b82 */ /* 0x000e240000000a00 */
[----:B0-----:R-:W-:-:S06]  /*1180*/  IMAD.WIDE.U32 R28, R18, 0x4, R24 ;  /* 0x00000004121c7825 */ /* 0x001fcc00078e0018 */
[----:B------:R-:W1:Y:S01]  /*1190*/  LDG.E R28, desc[UR6][R28.64] ;  /* 0x000000061c1c7981 */ /* 0x000e62000c1e1900 */
[----:B------:R-:W-:-:S06]  /*11a0*/  IMAD.WIDE.U32 R26, R9, 0x4, R24 ;  /* 0x00000004091a7825 */ /* 0x000fcc00078e0018 */
[----:B------:R-:W2:Y:S01]  /*11b0*/  LDG.E R26, desc[UR6][R26.64] ;  /* 0x000000061a1a7981 */ /* 0x000ea2000c1e1900 */
[----:B------:R-:W-:-:S06]  /*11c0*/  IMAD.WIDE.U32 R32, R20, 0x4, R24 ;  /* 0x0000000414207825 */ /* 0x000fcc00078e0018 */
[----:B------:R-:W3:Y:S01]  /*11d0*/  LDG.E R32, desc[UR6][R32.64] ;  /* 0x0000000620207981 */ /* 0x000ee2000c1e1900 */
[----:B-1----:R-:W-:-:S04]  /*11e0*/  FADD R16, -R5, R28 ;  /* 0x0000001c05107221 */ /* 0x002fc80000000100 */
[----:B------:R-:W-:Y:S01]  /*11f0*/  FFMA R30, R16, R16, R35 ;  /* 0x00000010101e7223 */ /* 0x000fe20000000023 */
[----:B------:R-:W-:-:S04]  /*1200*/  IMAD.WIDE.U32 R34, R11, 0x4, R24 ;  /* 0x000000040b227825 */ /* 0x000fc800078e0018 */
[----:B--2---:R-:W-:Y:S01]  /*1210*/  FADD R36, -R5, R26 ;  /* 0x0000001a05247221 */ /* 0x004fe20000000100 */
[----:B------:R-:W-:Y:S01]  /*1220*/  IMAD.WIDE.U32 R28, R13, 0x4, R24 ;  /* 0x000000040d1c7825 */ /* 0x000fe200078e0018 */
[----:B------:R0:W2:Y:S03]  /*1230*/  LDG.E R16, desc[UR6][R34.64] ;  /* 0x0000000622107981 */ /* 0x0000a6000c1e1900 */
[----:B------:R-:W-:Y:S01]  /*1240*/  FFMA R30, R36, R36, R30 ;  /* 0x00000024241e7223 */ /* 0x000fe2000000001e */
[--C-:B------:R-:W-:Y:S01]  /*1250*/  IMAD.WIDE.U32 R26, R15, 0x4, R24.reuse ;  /* 0x000000040f1a7825 */ /* 0x100fe200078e0018 */
[----:B------:R3:W4:Y:S04]  /*1260*/  LDG.E R28, desc[UR6][R28.64] ;  /* 0x000000061c1c7981 */ /* 0x000728000c1e1900 */
[----:B------:R1:W5:Y:S01]  /*1270*/  LDG.E R36, desc[UR6][R26.64] ;  /* 0x000000061a247981 */ /* 0x000362000c1e1900 */
[----:B0-----:R-:W-:-:S04]  /*1280*/  IMAD.WIDE.U32 R34, R21, 0x4, R24 ;  /* 0x0000000415227825 */ /* 0x001fc800078e0018 */
[----:B---3--:R-:W-:Y:S01]  /*1290*/  FADD R29, -R5, R32 ;  /* 0x00000020051d7221 */ /* 0x008fe20000000100 */
[--C-:B-1----:R-:W-:Y:S01]  /*12a0*/  IMAD.WIDE.U32 R26, R17, 0x4, R24.reuse ;  /* 0x00000004111a7825 */ /* 0x102fe200078e0018 */
[----:B------:R-:W3:Y:S03]  /*12b0*/  LDG.E R34, desc[UR6][R34.64] ;  /* 0x0000000622227981 */ /* 0x000ee6000c1e1900 */
[----:B------:R-:W-:Y:S02]  /*12c0*/  IMAD.WIDE.U32 R32, R19, 0x4, R24 ;  /* 0x0000000413207825 */ /* 0x000fe400078e0018 */
[----:B------:R5:W3:Y:S04]  /*12d0*/  LDG.E R26, desc[UR6][R26.64] ;  /* 0x000000061a1a7981 */ /* 0x000ae8000c1e1900 */
[----:B------:R-:W3:Y:S01]  /*12e0*/  LDG.E R32, desc[UR6][R32.64] ;  /* 0x0000000620207981 */ /* 0x000ee2000c1e1900 */
[----:B------:R-:W-:Y:S01]  /*12f0*/  FFMA R30, R29, R29, R30 ;  /* 0x0000001d1d1e7223 */ /* 0x000fe2000000001e */
[----:B--2---:R-:W-:-:S04]  /*1300*/  FADD R16, -R5, R16 ;  /* 0x0000001005107221 */ /* 0x004fc80000000100 */
[----:B------:R-:W-:Y:S01]  /*1310*/  FFMA R30, R16, R16, R30 ;  /* 0x00000010101e7223 */ /* 0x000fe2000000001e */
[----:B----4-:R-:W-:-:S04]  /*1320*/  FADD R29, -R5, R28 ;  /* 0x0000001c051d7221 */ /* 0x010fc80000000100 */
[----:B------:R-:W-:Y:S01]  /*1330*/  FFMA R30, R29, R29, R30 ;  /* 0x0000001d1d1e7223 */ /* 0x000fe2000000001e */
[----:B-----5:R-:W-:-:S04]  /*1340*/  FADD R27, -R5, R36 ;  /* 0x00000024051b7221 */ /* 0x020fc80000000100 */
[----:B------:R-:W-:Y:S01]  /*1350*/  FFMA R30, R27, R27, R30 ;  /* 0x0000001b1b1e7223 */ /* 0x000fe2000000001e */
[C---:B---3--:R-:W-:Y:S01]  /*1360*/  FADD R27, -R5.reuse, R26 ;  /* 0x0000001a051b7221 */ /* 0x048fe20000000100 */
[----:B------:R-:W-:-:S03]  /*1370*/  FADD R29, -R5, R32 ;  /* 0x00000020051d7221 */ /* 0x000fc60000000100 */
[----:B------:R-:W-:Y:S01]  /*1380*/  FFMA R30, R27, R27, R30 ;  /* 0x0000001b1b1e7223 */ /* 0x000fe2000000001e */
[----:B------:R-:W-:-:S04]  /*1390*/  IMAD.WIDE.U32 R32, R23, 0x4, R24 ;  /* 0x0000000417207825 */ /* 0x000fc800078e0018 */
[----:B------:R-:W-:Y:S01]  /*13a0*/  FADD R27, -R5, R34 ;  /* 0x00000022051b7221 */ /* 0x000fe20000000100 */
[----:B------:R-:W-:Y:S01]  /*13b0*/  FFMA R30, R29, R29, R30 ;  /* 0x0000001d1d1e7223 */ /* 0x000fe2000000001e */
[----:B------:R-:W-:Y:S01]  /*13c0*/  IMAD.WIDE.U32 R28, R31, 0x4, R24 ;  /* 0x000000041f1c7825 */ /* 0x000fe200078e0018 */
[----:B------:R-:W2:Y:S03]  /*13d0*/  LDG.E R16, desc[UR6][R32.64] ;  /* 0x0000000620107981 */ /* 0x000ea6000c1e1900 */
[----:B------:R-:W-:Y:S01]  /*13e0*/  FFMA R30, R27, R27, R30 ;  /* 0x0000001b1b1e7223 */ /* 0x000fe2000000001e */
[--C-:B------:R-:W-:Y:S01]  /*13f0*/  IMAD.WIDE.U32 R26, R37, 0x4, R24.reuse ;  /* 0x00000004251a7825 */ /* 0x100fe200078e0018 */
[----:B------:R0:W3:Y:S05]  /*1400*/  LDG.E R36, desc[UR6][R28.64] ;  /* 0x000000061c247981 */ /* 0x0000ea000c1e1900 */
[----:B------:R-:W4:Y:S01]  /*1410*/  LDG.E R26, desc[UR6][R26.64] ;  /* 0x000000061a1a7981 */ /* 0x000f22000c1e1900 */
[----:B0-----:R-:W-:-:S04]  /*1420*/  IMAD.WIDE.U32 R28, R8, 0x4, R24 ;  /* 0x00000004081c7825 */ /* 0x001fc800078e0018 */
[--C-:B------:R-:W-:Y:S02]  /*1430*/  IMAD.WIDE.U32 R32, R10, 0x4, R24.reuse ;  /* 0x000000040a207825 */ /* 0x100fe400078e0018 */
[----:B------:R-:W5:Y:S02]  /*1440*/  LDG.E R28, desc[UR6][R28.64] ;  /* 0x000000061c1c7981 */ /* 0x000f64000c1e1900 */
[--C-:B------:R-:W-:Y:S02]  /*1450*/  IMAD.WIDE.U32 R34, R12, 0x4, R24.reuse ;  /* 0x000000040c227825 */ /* 0x100fe400078e0018 */
[----:B------:R-:W5:Y:S02]  /*1460*/  LDG.E R32, desc[UR6][R32.64] ;  /* 0x0000000620207981 */ /* 0x000f64000c1e1900 */
[----:B------:R-:W-:Y:S02]  /*1470*/  IMAD.WIDE.U32 R24, R14, 0x4, R24 ;  /* 0x000000040e187825 */ /* 0x000fe400078e0018 */
        /* <DEDUP_REMOVED lines=20> */
[----:B--2---:R-:W-:-:S04]  /*15c0*/  FADD R16, -R5, R16 ;  /* 0x0000001005107221 */ /* 0x004fc80000000100 */
[----:B------:R-:W-:Y:S01]  /*15d0*/  FFMA R30, R16, R16, R30 ;  /* 0x00000010101e7223 */ /* 0x000fe2000000001e */
[----:B---3--:R-:W-:-:S04]  /*15e0*/  FADD R36, -R5, R36 ;  /* 0x0000002405247221 */ /* 0x008fc80000000100 */
[----:B------:R-:W-:Y:S01]  /*15f0*/  FFMA R30, R36, R36, R30 ;  /* 0x00000024241e7223 */ /* 0x000fe2000000001e */
[----:B----4-:R-:W-:-:S04]  /*1600*/  FADD R27, -R5, R26 ;  /* 0x0000001a051b7221 */ /* 0x010fc80000000100 */
[----:B------:R-:W-:Y:S01]  /*1610*/  FFMA R30, R27, R27, R30 ;  /* 0x0000001b1b1e7223 */ /* 0x000fe2000000001e */
[----:B-----5:R-:W-:-:S04]  /*1620*/  FADD R27, -R5, R28 ;  /* 0x0000001c051b7221 */ /* 0x020fc80000000100 */
[----:B------:R-:W-:Y:S01]  /*1630*/  FFMA R30, R27, R27, R30 ;  /* 0x0000001b1b1e7223 */ /* 0x000fe2000000001e */
[C---:B------:R-:W-:Y:S01]  /*1640*/  FADD R27, -R5.reuse, R32 ;  /* 0x00000020051b7221 */ /* 0x040fe20000000100 */
[----:B------:R-:W-:-:S03]  /*1650*/  FADD R29, -R5, R34 ;  /* 0x00000022051d7221 */ /* 0x000fc60000000100 */
[----:B------:R-:W-:Y:S01]  /*1660*/  FFMA R30, R27, R27, R30 ;  /* 0x0000001b1b1e7223 */ /* 0x000fe2000000001e */
[----:B------:R-:W-:-:S03]  /*1670*/  FADD R35, -R5, R24 ;  /* 0x0000001805237221 */ /* 0x000fc60000000100 */
[----:B------:R-:W-:-:S04]  /*1680*/  FFMA R30, R29, R29, R30 ;  /* 0x0000001d1d1e7223 */ /* 0x000fc8000000001e */
[----:B------:R-:W-:Y:S01]  /*1690*/  FFMA R35, R35, R35, R30 ;  /* 0x0000002323237223 */ /* 0x000fe2000000001e */
[----:B------:R-:W-:Y:S06]  /*16a0*/  @P0 BRA `(.L_x_75) ;  /* 0xfffffff800b00947 */ /* 0x000fec000383ffff */
[----:B------:R-:W-:-:S07]  /*16b0*/  LOP3.LUT R11, R7, 0xfffffff0, RZ, 0xc0, !PT ;  /* 0xfffffff0070b7812 */ /* 0x000fce00078ec0ff */
.L_x_74:
        /* <DEDUP_REMOVED lines=8> */
[----:B------:R-:W2:Y:S01]  /*1740*/  LDC.64 R8, c[0x0][0x380] ;  /* 0x0000e000ff087b82 */ /* 0x000ea20000000a00 */
[----:B------:R-:W-:-:S05]  /*1750*/  IMAD R19, R11, R0, R10 ;  /* 0x000000000b137224 */ /* 0x000fca00078e020a */
[C---:B------:R-:W-:Y:S01]  /*1760*/  IADD3 R13, PT, PT, R19.reuse, R0, RZ ;  /* 0x00000000130d7210 */ /* 0x040fe20007ffe0ff */
[----:B--2---:R-:W-:-:S04]  /*1770*/  IMAD.WIDE.U32 R18, R19, 0x4, R8 ;  /* 0x0000000413127825 */ /* 0x004fc800078e0008 */
[C---:B------:R-:W-:Y:S01]  /*1780*/  IMAD.WIDE.U32 R22, R13.reuse, 0x4, R8 ;  /* 0x000000040d167825 */ /* 0x040fe200078e0008 */
[----:B------:R-:W-:Y:S01]  /*1790*/  IADD3 R13, PT, PT, R13, R0, RZ ;  /* 0x000000000d0d7210 */ /* 0x000fe20007ffe0ff */
[----:B------:R2:W1:Y:S04]  /*17a0*/  LDG.E R18, desc[UR6][R18.64] ;  /* 0x0000000612127981 */ /* 0x000468000c1e1900 */
[C---:B------:R-:W-:Y:S01]  /*17b0*/  IMAD.IADD R15, R13.reuse, 0x1, R0 ;  /* 0x000000010d0f7824 */ /* 0x040fe200078e0200 */
[----:B------:R-:W3:Y:S01]  /*17c0*/  LDG.E R22, desc[UR6][R22.64] ;  /* 0x0000000616167981 */ /* 0x000ee2000c1e1900 */
[----:B------:R-:W-:-:S03]  /*17d0*/  IMAD.WIDE.U32 R24, R13, 0x4, R8 ;  /* 0x000000040d187825 */ /* 0x000fc600078e0008 */
[CC--:B------:R-:W-:Y:S01]  /*17e0*/  IADD3 R17, PT, PT, R15.reuse, R0.reuse, RZ ;  /* 0x000000000f117210 */ /* 0x0c0fe20007ffe0ff */
[--C-:B------:R-:W-:Y:S02]  /*17f0*/  IMAD.WIDE.U32 R14, R15, 0x4, R8.reuse ;  /* 0x000000040f0e7825 */ /* 0x100fe400078e0008 */
[----:B------:R-:W4:Y:S01]  /*1800*/  LDG.E R24, desc[UR6][R24.64] ;  /* 0x0000000618187981 */ /* 0x000f22000c1e1900 */
[CC--:B------:R-:W-:Y:S01]  /*1810*/  IADD3 R21, PT, PT, R17.reuse, R0.reuse, RZ ;  /* 0x0000000011157210 */ /* 0x0c0fe20007ffe0ff */
[--C-:B------:R-:W-:Y:S02]  /*1820*/  IMAD.WIDE.U32 R16, R17, 0x4, R8.reuse ;  /* 0x0000000411107825 */ /* 0x100fe400078e0008 */
[----:B------:R3:W5:Y:S01]  /*1830*/  LDG.E R14, desc[UR6][R14.64] ;  /* 0x000000060e0e7981 */ /* 0x000762000c1e1900 */
[CC--:B--2---:R-:W-:Y:S01]  /*1840*/  IADD3 R19, PT, PT, R21.reuse, R0.reuse, RZ ;  /* 0x0000000015137210 */ /* 0x0c4fe20007ffe0ff */
[--C-:B------:R-:W-:Y:S02]  /*1850*/  IMAD.WIDE.U32 R12, R21, 0x4, R8.reuse ;  /* 0x00000004150c7825 */ /* 0x100fe400078e0008 */
[----:B------:R-:W2:Y:S02]  /*1860*/  LDG.E R16, desc[UR6][R16.64] ;  /* 0x0000000610107981 */ /* 0x000ea4000c1e1900 */
[C-C-:B------:R-:W-:Y:S01]  /*1870*/  IMAD.WIDE.U32 R20, R19.reuse, 0x4, R8.reuse ;  /* 0x0000000413147825 */ /* 0x140fe200078e0008 */
[----:B------:R-:W-:Y:S01]  /*1880*/  IADD3 R19, PT, PT, R19, R0, RZ ;  /* 0x0000000013137210 */ /* 0x000fe20007ffe0ff */
[----:B------:R5:W2:Y:S04]  /*1890*/  LDG.E R12, desc[UR6][R12.64] ;  /* 0x000000060c0c7981 */ /* 0x000aa8000c1e1900 */
[----:B------:R-:W-:Y:S01]  /*18a0*/  IMAD.WIDE.U32 R8, R19, 0x4, R8 ;  /* 0x0000000413087825 */ /* 0x000fe200078e0008 */
[----:B------:R-:W2:Y:S05]  /*18b0*/  LDG.E R20, desc[UR6][R20.64] ;  /* 0x0000000614147981 */ /* 0x000eaa000c1e1900 */
[----:B------:R0:W2:Y:S01]  /*18c0*/  LDG.E R8, desc[UR6][R8.64] ;  /* 0x0000000608087981 */ /* 0x0000a2000c1e1900 */
[----:B------:R-:W-:Y:S01]  /*18d0*/  IADD3 R11, PT, PT, R11, 0x8, RZ ;  /* 0x000000080b0b7810 */ /* 0x000fe20007ffe0ff */
[----:B-1----:R-:W-:-:S04]  /*18e0*/  FADD R18, -R5, R18 ;  /* 0x0000001205127221 */ /* 0x002fc80000000100 */
[----:B------:R-:W-:Y:S01]  /*18f0*/  FFMA R18, R18, R18, R35 ;  /* 0x0000001212127223 */ /* 0x000fe20000000023 */
[----:B---3--:R-:W-:-:S04]  /*1900*/  FADD R15, -R5, R22 ;  /* 0x00000016050f7221 */ /* 0x008fc80000000100 */
[----:B------:R-:W-:Y:S01]  /*1910*/  FFMA R18, R15, R15, R18 ;  /* 0x0000000f0f127223 */ /* 0x000fe20000000012 */
[----:B----4-:R-:W-:-:S04]  /*1920*/  FADD R15, -R5, R24 ;  /* 0x00000018050f7221 */ /* 0x010fc80000000100 */
[----:B------:R-:W-:Y:S01]  /*1930*/  FFMA R18, R15, R15, R18 ;  /* 0x0000000f0f127223 */ /* 0x000fe20000000012 */
[----:B-----5:R-:W-:-:S04]  /*1940*/  FADD R13, -R5, R14 ;  /* 0x0000000e050d7221 */ /* 0x020fc80000000100 */
[----:B------:R-:W-:Y:S01]  /*1950*/  FFMA R18, R13, R13, R18 ;  /* 0x0000000d0d127223 */ /* 0x000fe20000000012 */
[C---:B--2---:R-:W-:Y:S01]  /*1960*/  FADD R13, -R5.reuse, R16 ;  /* 0x00000010050d7221 */ /* 0x044fe20000000100 */
[----:B0-----:R-:W-:-:S03]  /*1970*/  FADD R9, -R5, R12 ;  /* 0x0000000c05097221 */ /* 0x001fc60000000100 */
[----:B------:R-:W-:-:S04]  /*1980*/  FFMA R18, R13, R13, R18 ;  /* 0x0000000d0d127223 */ /* 0x000fc80000000012 */
[----:B------:R-:W-:Y:S01]  /*1990*/  FFMA R18, R9, R9, R18 ;  /* 0x0000000909127223 */ /* 0x000fe20000000012 */
[C---:B------:R-:W-:Y:S01]  /*19a0*/  FADD R9, -R5.reuse, R20 ;  /* 0x0000001405097221 */ /* 0x040fe20000000100 */
[----:B------:R-:W-:-:S03]  /*19b0*/  FADD R35, -R5, R8 ;  /* 0x0000000805237221 */ /* 0x000fc60000000100 */
[----:B------:R-:W-:-:S04]  /*19c0*/  FFMA R18, R9, R9, R18 ;  /* 0x0000000909127223 */ /* 0x000fc80000000012 */
[----:B------:R-:W-:-:S07]  /*19d0*/  FFMA R35, R35, R35, R18 ;  /* 0x0000002323237223 */ /* 0x000fce0000000012 */
.L_x_77:
[----:B------:R-:W-:Y:S05]  /*19e0*/  @!P1 BRA `(.L_x_76) ;  /* 0x00000000009c9947 */ /* 0x000fea0003800000 */
[----:B------:R-:W-:Y:S02]  /*19f0*/  ISETP.GE.U32.AND P0, PT, R26, 0x4, PT ;  /* 0x000000041a00780c */ /* 0x000fe40003f06070 */
[----:B------:R-:W-:-:S04]  /*1a00*/  LOP3.LUT R7, R7, 0x3, RZ, 0xc0, !PT ;  /* 0x0000000307077812 */ /* 0x000fc800078ec0ff */
[----:B------:R-:W-:-:S07]  /*1a10*/  ISETP.NE.AND P1, PT, R7, RZ, PT ;  /* 0x000000ff0700720c */ /* 0x000fce0003f25270 */
[----:B------:R-:W-:Y:S06]  /*1a20*/  @!P0 BRA `(.L_x_78) ;  /* 0x0000000000588947 */ /* 0x000fec0003800000 */
[----:B------:R-:W2:Y:S01]  /*1a30*/  LDC.64 R8, c[0x0][0x380] ;  /* 0x0000e000ff087b82 */ /* 0x000ea20000000a00 */
[----:B------:R-:W-:-:S05]  /*1a40*/  IMAD R13, R11, R0, R10 ;  /* 0x000000000b0d7224 */ /* 0x000fca00078e020a */
[----:B------:R-:W-:-:S04]  /*1a50*/  IADD3 R17, PT, PT, R13, R0, RZ ;  /* 0x000000000d117210 */ /* 0x000fc80007ffe0ff */
[----:B------:R-:W-:Y:S01]  /*1a60*/  IADD3 R19, PT, PT, R17, R0, RZ ;  /* 0x0000000011137210 */ /* 0x000fe20007ffe0ff */
[----:B--2---:R-:W-:-:S04]  /*1a70*/  IMAD.WIDE.U32 R12, R13, 0x4, R8 ;  /* 0x000000040d0c7825 */ /* 0x004fc800078e0008 */
[--C-:B------:R-:W-:Y:S02]  /*1a80*/  IMAD.WIDE.U32 R14, R17, 0x4, R8.reuse ;  /* 0x00000004110e7825 */ /* 0x100fe400078e0008 */
[----:B------:R-:W1:Y:S02]  /*1a90*/  LDG.E R12, desc[UR6][R12.64] ;  /* 0x000000060c0c7981 */ /* 0x000e64000c1e1900 */
[C-C-:B------:R-:W-:Y:S01]  /*1aa0*/  IMAD.WIDE.U32 R16, R19.reuse, 0x4, R8.reuse ;  /* 0x0000000413107825 */ /* 0x140fe200078e0008 */
[----:B------:R-:W-:Y:S01]  /*1ab0*/  IADD3 R19, PT, PT, R19, R0, RZ ;  /* 0x0000000013137210 */ /* 0x000fe20007ffe0ff */
[----:B------:R-:W2:Y:S04]  /*1ac0*/  LDG.E R14, desc[UR6][R14.64] ;  /* 0x000000060e0e7981 */ /* 0x000ea8000c1e1900 */
[----:B------:R-:W-:Y:S01]  /*1ad0*/  IMAD.WIDE.U32 R8, R19, 0x4, R8 ;  /* 0x0000000413087825 */ /* 0x000fe200078e0008 */
[----:B------:R-:W3:Y:S05]  /*1ae0*/  LDG.E R16, desc[UR6][R16.64] ;  /* 0x0000000610107981 */ /* 0x000eea000c1e1900 */
[----:B------:R-:W4:Y:S01]  /*1af0*/  LDG.E R8, desc[UR6][R8.64] ;  /* 0x0000000608087981 */ /* 0x000f22000c1e1900 */
[----:B------:R-:W-:-:S02]  /*1b00*/  VIADD R11, R11, 0x4 ;  /* 0x000000040b0b7836 */ /* 0x000fc40000000000 */
[----:B-1----:R-:W-:-:S04]  /*1b10*/  FADD R10, -R5, R12 ;  /* 0x0000000c050a7221 */ /* 0x002fc80000000100 */
[----:B------:R-:W-:Y:S01]  /*1b20*/  FFMA R10, R10, R10, R35 ;  /* 0x0000000a0a0a7223 */ /* 0x000fe20000000023 */
[----:B--2---:R-:W-:-:S04]  /*1b30*/  FADD R19, -R5, R14 ;  /* 0x0000000e05137221 */ /* 0x004fc80000000100 */
[----:B------:R-:W-:Y:S01]  /*1b40*/  FFMA R10, R19, R19, R10 ;  /* 0x00000013130a7223 */ /* 0x000fe2000000000a */
[----:B---3--:R-:W-:-:S04]  /*1b50*/  FADD R13, -R5, R16 ;  /* 0x00000010050d7221 */ /* 0x008fc80000000100 */
[----:B------:R-:W-:Y:S01]  /*1b60*/  FFMA R10, R13, R13, R10 ;  /* 0x0000000d0d0a7223 */ /* 0x000fe2000000000a */
[----:B----4-:R-:W-:-:S04]  /*1b70*/  FADD R35, -R5, R8 ;  /* 0x0000000805237221 */ /* 0x010fc80000000100 */
[----:B------:R-:W-:-:S07]  /*1b80*/  FFMA R35, R35, R35, R10 ;  /* 0x0000002323237223 */ /* 0x000fce000000000a */
.L_x_78:
[----:B------:R-:W-:Y:S05]  /*1b90*/  @!P1 BRA `(.L_x_76) ;  /* 0x0000000000309947 */ /* 0x000fea0003800000 */
[----:B------:R-:W2:Y:S01]  /*1ba0*/  LDC.64 R8, c[0x0][0x380] ;  /* 0x0000e000ff087b82 */ /* 0x000ea20000000a00 */
[----:B------:R-:W-:Y:S01]  /*1bb0*/  IMAD R11, R0, R11, R3 ;  /* 0x0000000b000b7224 */ /* 0x000fe200078e0203 */
[----:B------:R-:W-:-:S03]  /*1bc0*/  IADD3 R10, PT, PT, -R7, RZ, RZ ;  /* 0x000000ff070a7210 */ /* 0x000fc60007ffe1ff */
[----:B------:R-:W-:-:S07]  /*1bd0*/  IMAD R11, R6, UR8, R11 ;  /* 0x00000008060b7c24 */ /* 0x000fce000f8e020b */
.L_x_79:
[----:B--2---:R-:W-:-:S06]  /*1be0*/  IMAD.WIDE.U32 R6, R11, 0x4, R8 ;  /* 0x000000040b067825 */ /* 0x004fcc00078e0008 */
[----:B------:R-:W1:Y:S01]  /*1bf0*/  LDG.E R6, desc[UR6][R6.64] ;  /* 0x0000000606067981 */ /* 0x000e62000c1e1900 */
[----:B------:R-:W-:Y:S02]  /*1c00*/  IADD3 R10, PT, PT, R10, 0x1, RZ ;  /* 0x000000010a0a7810 */ /* 0x000fe40007ffe0ff */
[----:B------:R-:W-:Y:S02]  /*1c10*/  IADD3 R11, PT, PT, R0, R11, RZ ;  /* 0x0000000b000b7210 */ /* 0x000fe40007ffe0ff */
[----:B------:R-:W-:Y:S01]  /*1c20*/  ISETP.NE.AND P0, PT, R10, RZ, PT ;  /* 0x000000ff0a00720c */ /* 0x000fe20003f05270 */
[----:B-1----:R-:W-:-:S04]  /*1c30*/  FADD R12, -R5, R6 ;  /* 0x00000006050c7221 */ /* 0x002fc80000000100 */
[----:B------:R-:W-:-:S08]  /*1c40*/  FFMA R35, R12, R12, R35 ;  /* 0x0000000c0c237223 */ /* 0x000fd00000000023 */
[----:B------:R-:W-:Y:S05]  /*1c50*/  @P0 BRA `(.L_x_79) ;  /* 0xfffffffc00e00947 */ /* 0x000fea000383ffff */
.L_x_76:
[----:B------:R2:W-:Y:S02]  /*1c60*/  STS [R4], R35 ;  /* 0x0000002304007388 */ /* 0x0005e40000000800 */
.L_x_73:
[----:B------:R-:W-:Y:S02]  /*1c70*/  ISETP.GE.U32.AND P1, PT, R0, 0x2, PT ;  /* 0x000000020000780c */ /* 0x000fe40003f26070 */
[----:B------:R-:W-:-:S11]  /*1c80*/  ISETP.NE.AND P0, PT, R3, RZ, PT ;  /* 0x000000ff0300720c */ /* 0x000fd60003f05270 */
[----:B------:R-:W-:Y:S05]  /*1c90*/  @!P1 BRA `(.L_x_80) ;  /* 0x0000000000309947 */ /* 0x000fea0003800000 */
[----:B-1----:R-:W-:-:S07]  /*1ca0*/  MOV R5, R0 ;  /* 0x0000000000057202 */ /* 0x002fce0000000f00 */
.L_x_81:
        /* <DEDUP_REMOVED lines=10> */
[----:B---3--:R-:W-:Y:S05]  /*1d50*/  @P1 BRA `(.L_x_81) ;  /* 0xfffffffc00d41947 */ /* 0x008fea000383ffff */
.L_x_80:
[----:B------:R-:W-:Y:S04]  /*1d60*/  BSSY.RECONVERGENT B0, `(.L_x_82) ;  /* 0x0000044000007945 */ /* 0x000fe80003800200 */
[----:B------:R-:W-:Y:S05]  /*1d70*/  @P0 BRA `(.L_x_83) ;  /* 0x0000000400080947 */ /* 0x000fea0003800000 */
[----:B------:R-:W3:Y:S01]  /*1d80*/  S2UR UR5, SR_CgaCtaId ;  /* 0x00000000000579c3 */ /* 0x000ee20000008800 */
[----:B------:R-:W-:Y:S02]  /*1d90*/  UMOV UR4, 0x400 ;  /* 0x0000040000047882 */ /* 0x000fe40000000000 */
[----:B---3--:R-:W-:Y:S01]  /*1da0*/  ULEA UR4, UR5, UR4, 0x18 ;  /* 0x0000000405047291 */ /* 0x008fe2000f8ec0ff */
[----:B------:R-:W3:Y:S08]  /*1db0*/  LDCU UR5, c[0x0][0x390] ;  /* 0x00007200ff0577ac */ /* 0x000ef00008000800 */
[----:B-1----:R-:W1:Y:S01]  /*1dc0*/  LDS R5, [UR4] ;  /* 0x00000004ff057984 */ /* 0x002e620008000800 */
[----:B---3--:R-:W-:-:S04]  /*1dd0*/  I2FP.F32.S32 R8, UR5 ;  /* 0x0000000500087c45 */ /* 0x008fc80008201400 */
[----:B------:R-:W0:Y:S02]  /*1de0*/  MUFU.RCP R7, R8 ;  /* 0x0000000800077308 */ /* 0x000e240000001000 */
[----:B0-2---:R-:W-:-:S04]  /*1df0*/  FFMA R4, -R8, R7, 1 ;  /* 0x3f80000008047423 */ /* 0x005fc80000000107 */
[----:B------:R-:W-:Y:S02]  /*1e00*/  FFMA R4, R7, R4, R7 ;  /* 0x0000000407047223 */ /* 0x000fe40000000007 */
[----:B-1----:R-:W0:Y:S02]  /*1e10*/  FCHK P0, R5, R8 ;  /* 0x0000000805007302 */ /* 0x002e240000000000 */
[----:B------:R-:W-:-:S04]  /*1e20*/  FFMA R6, R4, R5, RZ ;  /* 0x0000000504067223 */ /* 0x000fc800000000ff */
[----:B------:R-:W-:-:S04]  /*1e30*/  FFMA R7, -R8, R6, R5 ;  /* 0x0000000608077223 */ /* 0x000fc80000000105 */
[----:B------:R-:W-:Y:S01]  /*1e40*/  FFMA R14, R4, R7, R6 ;  /* 0x00000007040e7223 */ /* 0x000fe20000000006 */
[----:B0-----:R-:W-:Y:S06]  /*1e50*/  @!P0 BRA `(.L_x_84) ;  /* 0x0000000000108947 */ /* 0x001fec0003800000 */
[----:B------:R-:W-:Y:S02]  /*1e60*/  MOV R6, R8 ;  /* 0x0000000800067202 */ /* 0x000fe40000000f00 */
[----:B------:R-:W-:-:S07]  /*1e70*/  MOV R8, 0x1e90 ;  /* 0x00001e9000087802 */ /* 0x000fce0000000f00 */
[----:B------:R-:W-:Y:S05]  /*1e80*/  CALL.REL.NOINC `($__internal_4_$__cuda_sm3x_div_rn_noftz_f32_slowpath) ;  /* 0x0000000c00d87944 */ /* 0x000fea0003c00000 */
[----:B------:R-:W-:-:S07]  /*1e90*/  MOV R14, R10 ;  /* 0x0000000a000e7202 */ /* 0x000fce0000000f00 */
.L_x_84:
[----:B------:R-:W0:Y:S01]  /*1ea0*/  F2F.F64.F32 R4, R14 ;  /* 0x0000000e00047310 */ /* 0x000e220000201800 */
[----:B------:R-:W-:Y:S01]  /*1eb0*/  UMOV UR4, 0x88e368f1 ;  /* 0x88e368f100047882 */ /* 0x000fe20000000000 */
[----:B------:R-:W-:Y:S01]  /*1ec0*/  UMOV UR5, 0x3ee4f8b5 ;  /* 0x3ee4f8b500057882 */ /* 0x000fe20000000000 */
[----:B------:R-:W-:Y:S01]  /*1ed0*/  HFMA2 R9, -RZ, RZ, 1.9609375, 0 ;  /* 0x3fd80000ff097431 */ /* 0x000fe200000001ff */
[----:B------:R-:W-:Y:S01]  /*1ee0*/  MOV R8, 0x0 ;  /* 0x0000000000087802 */ /* 0x000fe20000000f00 */
[----:B------:R-:W-:Y:S01]  /*1ef0*/  BSSY.RECONVERGENT B1, `(.L_x_85) ;  /* 0x0000014000017945 */ /* 0x000fe20003800200 */
[----:B0-----:R-:W-:-:S06]  /*1f00*/  DADD R10, R4, UR4 ;  /* 0x00000004040a7e29 */ /* 0x001fcc0008000000 */
[----:B------:R-:W0:Y:S04]  /*1f10*/  MUFU.RSQ64H R7, R11 ;  /* 0x0000000b00077308 */ /* 0x000e280000001c00 */
[----:B------:R-:W-:-:S05]  /*1f20*/  VIADD R6, R11, 0xfcb00000 ;  /* 0xfcb000000b067836 */ /* 0x000fca0000000000 */
[----:B------:R-:W-:Y:S01]  /*1f30*/  ISETP.GE.U32.AND P0, PT, R6, 0x7ca00000, PT ;  /* 0x7ca000000600780c */ /* 0x000fe20003f06070 */
[----:B0-----:R-:W-:-:S08]  /*1f40*/  DMUL R4, R6, R6 ;  /* 0x0000000606047228 */ /* 0x001fd00000000000 */
[----:B------:R-:W-:-:S08]  /*1f50*/  DFMA R4, R10, -R4, 1 ;  /* 0x3ff000000a04742b */ /* 0x000fd00000000804 */
[----:B------:R-:W-:Y:S02]  /*1f60*/  DFMA R8, R4, R8, 0.5 ;  /* 0x3fe000000408742b */ /* 0x000fe40000000008 */
[----:B------:R-:W-:-:S08]  /*1f70*/  DMUL R4, R6, R4 ;  /* 0x0000000406047228 */ /* 0x000fd00000000000 */
[----:B------:R-:W-:-:S08]  /*1f80*/  DFMA R12, R8, R4, R6 ;  /* 0x00000004080c722b */ /* 0x000fd00000000006 */
[----:B------:R-:W-:Y:S02]  /*1f90*/  DMUL R14, R10, R12 ;  /* 0x0000000c0a0e7228 */ /* 0x000fe40000000000 */
[----:B------:R-:W-:Y:S02]  /*1fa0*/  IADD3 R9, PT, PT, R13, -0x100000, RZ ;  /* 0xfff000000d097810 */ /* 0x000fe40007ffe0ff */
[----:B------:R-:W-:-:S04]  /*1fb0*/  MOV R8, R12 ;  /* 0x0000000c00087202 */ /* 0x000fc80000000f00 */
[----:B------:R-:W-:-:S08]  /*1fc0*/  DFMA R16, R14, -R14, R10 ;  /* 0x8000000e0e10722b */ /* 0x000fd0000000000a */
[----:B------:R-:W-:Y:S01]  /*1fd0*/  DFMA R4, R16, R8, R14 ;  /* 0x000000081004722b */ /* 0x000fe2000000000e */
[----:B------:R-:W-:Y:S10]  /*1fe0*/  @!P0 BRA `(.L_x_86) ;  /* 0x0000000000108947 */ /* 0x000ff40003800000 */
[----:B------:R-:W-:-:S07]  /*1ff0*/  MOV R4, 0x2010 ;  /* 0x0000201000047802 */ /* 0x000fce0000000f00 */
[----:B------:R-:W-:Y:S05]  /*2000*/  CALL.REL.NOINC `($__internal_3_$__cuda_sm20_dsqrt_rn_f64_mediumpath_v1) ;  /* 0x0000000800c87944 */ /* 0x000fea0003c00000 */
[----:B------:R-:W-:Y:S02]  /*2010*/  MOV R4, R6 ;  /* 0x0000000600047202 */ /* 0x000fe40000000f00 */
[----:B------:R-:W-:-:S07]  /*2020*/  MOV R5, R7 ;  /* 0x0000000700057202 */ /* 0x000fce0000000f00 */
.L_x_86:
[----:B------:R-:W-:Y:S05]  /*2030*/  BSYNC.RECONVERGENT B1 ;  /* 0x0000000000017941 */ /* 0x000fea0003800200 */
.L_x_85:
[----:B------:R-:W0:Y:S01]  /*2040*/  MUFU.RCP64H R7, R5 ;  /* 0x0000000500077308 */ /* 0x000e220000001800 */
[----:B------:R-:W-:Y:S01]  /*2050*/  IADD3 R6, PT, PT, R5, 0x300402, RZ ;  /* 0x0030040205067810 */ /* 0x000fe20007ffe0ff */
[----:B------:R-:W-:Y:S03]  /*2060*/  BSSY.RECONVERGENT B1, `(.L_x_87) ;  /* 0x000000e000017945 */ /* 0x000fe60003800200 */
[----:B------:R-:W-:Y:S02]  /*2070*/  FSETP.GEU.AND P0, PT, |R6|, 5.8789094863358348022e-39, PT ;  /* 0x004004020600780b */ /* 0x000fe40003f0e200 */
[----:B0-----:R-:W-:-:S08]  /*2080*/  DFMA R8, R6, -R4, 1 ;  /* 0x3ff000000608742b */ /* 0x001fd00000000804 */
[----:B------:R-:W-:-:S08]  /*2090*/  DFMA R8, R8, R8, R8 ;  /* 0x000000080808722b */ /* 0x000fd00000000008 */
[----:B------:R-:W-:-:S08]  /*20a0*/  DFMA R8, R6, R8, R6 ;  /* 0x000000080608722b */ /* 0x000fd00000000006 */
[----:B------:R-:W-:-:S08]  /*20b0*/  DFMA R10, R8, -R4, 1 ;  /* 0x3ff00000080a742b */ /* 0x000fd00000000804 */
[----:B------:R-:W-:Y:S01]  /*20c0*/  DFMA R8, R8, R10, R8 ;  /* 0x0000000a0808722b */ /* 0x000fe20000000008 */
[----:B------:R-:W-:Y:S10]  /*20d0*/  @P0 BRA `(.L_x_88) ;  /* 0x0000000000180947 */ /* 0x000ff40003800000 */
[----:B------:R-:W-:Y:S02]  /*20e0*/  LOP3.LUT R6, R5, 0x7fffffff, RZ, 0xc0, !PT ;  /* 0x7fffffff05067812 */ /* 0x000fe400078ec0ff */
[----:B------:R-:W-:Y:S02]  /*20f0*/  MOV R12, R4 ;  /* 0x00000004000c7202 */ /* 0x000fe40000000f00 */
[----:B------:R-:W-:Y:S01]  /*2100*/  MOV R13, R5 ;  /* 0x00000005000d7202 */ /* 0x000fe20000000f00 */
[----:B------:R-:W-:Y:S01]  /*2110*/  VIADD R5, R6, 0xfff00000 ;  /* 0xfff0000006057836 */ /* 0x000fe20000000000 */
[----:B------:R-:W-:-:S07]  /*2120*/  MOV R4, 0x2140 ;  /* 0x0000214000047802 */ /* 0x000fce0000000f00 */
[----:B------:R-:W-:Y:S05]  /*2130*/  CALL.REL.NOINC `($__internal_2_$__cuda_sm20_dblrcp_rn_slowpath_v3) ;  /* 0x0000000400d47944 */ /* 0x000fea0003c00000 */
.L_x_88:
[----:B------:R-:W-:Y:S05]  /*2140*/  BSYNC.RECONVERGENT B1 ;  /* 0x0000000000017941 */ /* 0x000fea0003800200 */
.L_x_87:
[----:B------:R-:W0:Y:S01]  /*2150*/  S2UR UR5, SR_CgaCtaId ;  /* 0x00000000000579c3 */ /* 0x000e220000008800 */
[----:B------:R-:W1:Y:S01]  /*2160*/  F2F.F32.F64 R8, R8 ;  /* 0x0000000800087310 */ /* 0x000e620000301000 */
[----:B------:R-:W-:Y:S02]  /*2170*/  UMOV UR4, 0x400 ;  /* 0x0000040000047882 */ /* 0x000fe40000000000 */
[----:B0-----:R-:W-:-:S09]  /*2180*/  ULEA UR4, UR5, UR4, 0x18 ;  /* 0x0000000405047291 */ /* 0x001fd2000f8ec0ff */
[----:B-1----:R3:W-:Y:S03]  /*2190*/  STS [UR4], R8 ;  /* 0x00000008ff007988 */ /* 0x0027e60008000804 */
.L_x_83:
[----:B------:R-:W-:Y:S05]  /*21a0*/  BSYNC.RECONVERGENT B0 ;  /* 0x0000000000007941 */ /* 0x000fea0003800200 */
.L_x_82:
[----:B------:R-:W4:Y:S01]  /*21b0*/  LDCU UR8, c[0x0][0x390] ;  /* 0x00007200ff0877ac */ /* 0x000f220008000800 */
[----:B------:R-:W-:Y:S01]  /*21c0*/  BAR.SYNC.DEFER_BLOCKING 0x0 ;  /* 0x0000000000007b1d */ /* 0x000fe20000010000 */
[----:B----4-:R-:W-:-:S13]  /*21d0*/  ISETP.GT.U32.AND P0, PT, R0, UR8, PT ;  /* 0x0000000800007c0c */ /* 0x010fda000bf04070 */
[----:B------:R-:W-:Y:S05]  /*21e0*/  @P0 EXIT ;  /* 0x000000000000094d */ /* 0x000fea0003800000 */
[----:B------:R-:W4:Y:S01]  /*21f0*/  S2UR UR5, SR_CgaCtaId ;  /* 0x00000000000579c3 */ /* 0x000f220000008800 */
[C---:B---3--:R-:W-:Y:S01]  /*2200*/  VIMNMX.U32 R8, PT, PT, R2.reuse, 0x1, !PT ;  /* 0x0000000102087848 */ /* 0x048fe20007fe0000 */
[----:B------:R-:W-:Y:S01]  /*2210*/  UMOV UR4, 0x400 ;  /* 0x0000040000047882 */ /* 0x000fe20000000000 */
[----:B------:R-:W-:Y:S02]  /*2220*/  ISETP.GE.U32.AND P0, PT, R2, 0x4, PT ;  /* 0x000000040200780c */ /* 0x000fe40003f06070 */
[----:B------:R-:W3:Y:S01]  /*2230*/  S2R R2, SR_CTAID.X ;  /* 0x0000000000027919 */ /* 0x000ee20000002500 */
[----:B0-2---:R-:W-:Y:S02]  /*2240*/  LOP3.LUT R4, R8, 0x3, RZ, 0xc0, !PT ;  /* 0x0000000308047812 */ /* 0x005fe400078ec0ff */
[----:B-1----:R-:W-:Y:S02]  /*2250*/  MOV R5, RZ ;  /* 0x000000ff00057202 */ /* 0x002fe40000000f00 */
[----:B------:R-:W-:Y:S01]  /*2260*/  ISETP.NE.AND P1, PT, R4, RZ, PT ;  /* 0x000000ff0400720c */ /* 0x000fe20003f25270 */
[----:B----4-:R-:W-:-:S09]  /*2270*/  ULEA UR4, UR5, UR4, 0x18 ;  /* 0x0000000405047291 */ /* 0x010fd2000f8ec0ff */
[----:B------:R-:W0:Y:S04]  /*2280*/  LDS R6, [UR4+0x80] ;  /* 0x00008004ff067984 */ /* 0x000e280008000800 */
[----:B------:R-:W1:Y:S01]  /*2290*/  LDS R7, [UR4] ;  /* 0x00000004ff077984 */ /* 0x000e620008000800 */
[----:B---3--:R-:W-:Y:S05]  /*22a0*/  @!P0 BRA `(.L_x_89) ;  /* 0x0000000400148947 */ /* 0x008fea0003800000 */
[----:B------:R-:W-:Y:S01]  /*22b0*/  IADD3 R11, PT, PT, R3, R0, RZ ;  /* 0x00000000030b7210 */ /* 0x000fe20007ffe0ff */
[--C-:B------:R-:W-:Y:S01]  /*22c0*/  IMAD R12, R2, UR8, R3.reuse ;  /* 0x00000008020c7c24 */ /* 0x100fe2000f8e0203 */
[----:B------:R-:W-:Y:S01]  /*22d0*/  LOP3.LUT R5, R8, 0xfffffffc, RZ, 0xc0, !PT ;  /* 0xfffffffc08057812 */ /* 0x000fe200078ec0ff */
[C---:B------:R-:W-:Y:S01]  /*22e0*/  IMAD R13, R0.reuse, 0x3, R3 ;  /* 0x00000003000d7824 */ /* 0x040fe200078e0203 */
[-C--:B------:R-:W-:Y:S01]  /*22f0*/  LEA R9, R0, R3.reuse, 0x1 ;  /* 0x0000000300097211 */ /* 0x080fe200078e08ff */
[----:B------:R-:W-:Y:S01]  /*2300*/  IMAD R17, R2, UR8, R11 ;  /* 0x0000000802117c24 */ /* 0x000fe2000f8e020b */
[----:B------:R-:W-:Y:S01]  /*2310*/  MOV R15, R3 ;  /* 0x00000003000f7202 */ /* 0x000fe20000000f00 */
[C---:B------:R-:W-:Y:S01]  /*2320*/  IMAD R10, R0.reuse, 0x3, R12 ;  /* 0x00000003000a7824 */ /* 0x040fe200078e020c */
[----:B------:R-:W-:Y:S02]  /*2330*/  LEA R8, R0, R12, 0x1 ;  /* 0x0000000c00087211 */ /* 0x000fe400078e08ff */
[----:B------:R-:W-:-:S07]  /*2340*/  IADD3 R14, PT, PT, -R5, RZ, RZ ;  /* 0x000000ff050e7210 */ /* 0x000fce0007ffe1ff */
.L_x_90:
[----:B--2---:R-:W2:Y:S08]  /*2350*/  LDC.64 R24, c[0x0][0x380] ;  /* 0x0000e000ff187b82 */ /* 0x004eb00000000a00 */
[----:B------:R-:W3:Y:S08]  /*2360*/  LDC.64 R18, c[0x0][0x398] ;  /* 0x0000e600ff127b82 */ /* 0x000ef00000000a00 */
[----:B------:R-:W4:Y:S01]  /*2370*/  LDC.64 R22, c[0x0][0x3a0] ;  /* 0x0000e800ff167b82 */ /* 0x000f220000000a00 */
[----:B--2---:R-:W-:-:S07]  /*2380*/  IMAD.WIDE.U32 R26, R12, 0x4, R24 ;  /* 0x000000040c1a7825 */ /* 0x004fce00078e0018 */
[----:B------:R-:W2:Y:S01]  /*2390*/  LDC.64 R20, c[0x0][0x388] ;  /* 0x0000e200ff147b82 */ /* 0x000ea20000000a00 */
[----:B------:R-:W0:Y:S01]  /*23a0*/  LDG.E R27, desc[UR6][R26.64] ;  /* 0x000000061a1b7981 */ /* 0x000e22000c1e1900 */
[----:B---3--:R-:W-:-:S06]  /*23b0*/  IMAD.WIDE.U32 R28, R15, 0x4, R18 ;  /* 0x000000040f1c7825 */ /* 0x008fcc00078e0012 */
[----:B------:R-:W3:Y:S01]  /*23c0*/  LDG.E R29, desc[UR6][R28.64] ;  /* 0x000000061c1d7981 */ /* 0x000ee2000c1e1900 */
[----:B----4-:R-:W-:-:S06]  /*23d0*/  IMAD.WIDE.U32 R30, R15, 0x4, R22 ;  /* 0x000000040f1e7825 */ /* 0x010fcc00078e0016 */
[----:B------:R-:W3:Y:S01]  /*23e0*/  LDG.E R31, desc[UR6][R30.64] ;  /* 0x000000061e1f7981 */ /* 0x000ee2000c1e1900 */
[----:B------:R-:W-:-:S04]  /*23f0*/  IMAD.WIDE.U32 R34, R17, 0x4, R24 ;  /* 0x0000000411227825 */ /* 0x000fc800078e0018 */
[----:B--2---:R-:W-:-:S04]  /*2400*/  IMAD.WIDE.U32 R36, R12, 0x4, R20 ;  /* 0x000000040c247825 */ /* 0x004fc800078e0014 */
[----:B0-----:R-:W-:-:S04]  /*2410*/  FADD R16, -R6, R27 ;  /* 0x0000001b06107221 */ /* 0x001fc80000000100 */
[----:B-1----:R-:W-:Y:S01]  /*2420*/  FMUL R16, R7, R16 ;  /* 0x0000001007107220 */ /* 0x002fe20000400000 */
[----:B------:R-:W-:-:S04]  /*2430*/  IMAD.WIDE.U32 R26, R11, 0x4, R18 ;  /* 0x000000040b1a7825 */ /* 0x000fc800078e0012 */
[----:B---3--:R-:W-:Y:S01]  /*2440*/  FFMA R16, R16, R29, R31 ;  /* 0x0000001d10107223 */ /* 0x008fe2000000001f */
[----:B------:R-:W-:-:S04]  /*2450*/  IMAD.WIDE.U32 R28, R11, 0x4, R22 ;  /* 0x000000040b1c7825 */ /* 0x000fc800078e0016 */
[----:B------:R0:W-:Y:S04]  /*2460*/  STG.E desc[UR6][R36.64], R16 ;  /* 0x0000001024007986 */ /* 0x0001e8000c101906 */
[----:B------:R-:W2:Y:S04]  /*2470*/  LDG.E R35, desc[UR6][R34.64] ;  /* 0x0000000622237981 */ /* 0x000ea8000c1e1900 */
[----:B------:R-:W3:Y:S04]  /*2480*/  LDG.E R27, desc[UR6][R26.64] ;  /* 0x000000061a1b7981 */ /* 0x000ee8000c1e1900 */
[----:B------:R-:W3:Y:S01]  /*2490*/  LDG.E R29, desc[UR6][R28.64] ;  /* 0x000000061c1d7981 */ /* 0x000ee2000c1e1900 */
[----:B0-----:R-:W-:-:S04]  /*24a0*/  IMAD.WIDE.U32 R36, R9, 0x4, R22 ;  /* 0x0000000409247825 */ /* 0x001fc800078e0016 */
[----:B--2---:R-:W-:-:S04]  /*24b0*/  FADD R30, -R6, R35 ;  /* 0x00000023061e7221 */ /* 0x004fc80000000100 */
[----:B------:R-:W-:Y:S01]  /*24c0*/  FMUL R32, R7, R30 ;  /* 0x0000001e07207220 */ /* 0x000fe20000400000 */
[----:B------:R-:W-:-:S04]  /*24d0*/  IMAD.WIDE.U32 R30, R17, 0x4, R20 ;  /* 0x00000004111e7825 */ /* 0x000fc800078e0014 */
[----:B---3--:R-:W-:Y:S01]  /*24e0*/  FFMA R29, R32, R27, R29 ;  /* 0x0000001b201d7223 */ /* 0x008fe2000000001d */
[----:B------:R-:W-:-:S04]  /*24f0*/  IMAD.WIDE.U32 R32, R8, 0x4, R24 ;  /* 0x0000000408207825 */ /* 0x000fc800078e0018 */
[----:B------:R0:W-:Y:S01]  /*2500*/  STG.E desc[UR6][R30.64], R29 ;  /* 0x0000001d1e007986 */ /* 0x0001e2000c101906 */
[----:B------:R-:W-:-:S03]  /*2510*/  IMAD.WIDE.U32 R34, R9, 0x4, R18 ;  /* 0x0000000409227825 */ /* 0x000fc600078e0012 */
[----:B------:R-:W2:Y:S04]  /*2520*/  LDG.E R33, desc[UR6][R32.64] ;  /* 0x0000000620217981 */ /* 0x000ea8000c1e1900 */
[----:B------:R-:W3:Y:S04]  /*2530*/  LDG.E R35, desc[UR6][R34.64] ;  /* 0x0000000622237981 */ /* 0x000ee8000c1e1900 */
[----:B------:R-:W3:Y:S01]  /*2540*/  LDG.E R37, desc[UR6][R36.64] ;  /* 0x0000000624257981 */ /* 0x000ee2000c1e1900 */
[----:B------:R-:W-:-:S04]  /*2550*/  IMAD.WIDE.U32 R26, R8, 0x4, R20 ;  /* 0x00000004081a7825 */ /* 0x000fc800078e0014 */
[----:B------:R-:W-:-:S04]  /*2560*/  IMAD.WIDE.U32 R24, R10, 0x4, R24 ;  /* 0x000000040a187825 */ /* 0x000fc800078e0018 */
[----:B------:R-:W-:-:S04]  /*2570*/  IMAD.WIDE.U32 R18, R13, 0x4, R18 ;  /* 0x000000040d127825 */ /* 0x000fc800078e0012 */
[----:B------:R-:W-:-:S04]  /*2580*/  IMAD.WIDE.U32 R22, R13, 0x4, R22 ;  /* 0x000000040d167825 */ /* 0x000fc800078e0016 */
[----:B--2---:R-:W-:-:S04]  /*2590*/  FADD R16, -R6, R33 ;  /* 0x0000002106107221 */ /* 0x004fc80000000100 */
[----:B------:R-:W-:-:S04]  /*25a0*/  FMUL R16, R7, R16 ;  /* 0x0000001007107220 */ /* 0x000fc80000400000 */
[----:B---3--:R-:W-:-:S05]  /*25b0*/  FFMA R16, R16, R35, R37 ;  /* 0x0000002310107223 */ /* 0x008fca0000000025 */
[----:B------:R2:W-:Y:S04]  /*25c0*/  STG.E desc[UR6][R26.64], R16 ;  /* 0x000000101a007986 */ /* 0x0005e8000c101906 */
[----:B------:R-:W3:Y:S04]  /*25d0*/  LDG.E R25, desc[UR6][R24.64] ;  /* 0x0000000618197981 */ /* 0x000ee8000c1e1900 */
[----:B------:R-:W0:Y:S04]  /*25e0*/  LDG.E R19, desc[UR6][R18.64] ;  /* 0x0000000612137981 */ /* 0x000e28000c1e1900 */
[----:B------:R-:W0:Y:S01]  /*25f0*/  LDG.E R23, desc[UR6][R22.64] ;  /* 0x0000000616177981 */ /* 0x000e22000c1e1900 */
[----:B------:R-:W-:Y:S01]  /*2600*/  IMAD.WIDE.U32 R20, R10, 0x4, R20 ;  /* 0x000000040a147825 */ /* 0x000fe200078e0014 */
[----:B------:R-:W-:-:S04]  /*2610*/  IADD3 R14, PT, PT, R14, 0x4, RZ ;  /* 0x000000040e0e7810 */ /* 0x000fc80007ffe0ff */
[----:B------:R-:W-:Y:S01]  /*2620*/  ISETP.NE.AND P0, PT, R14, RZ, PT ;  /* 0x000000ff0e00720c */ /* 0x000fe20003f05270 */
[C---:B------:R-:W-:Y:S01]  /*2630*/  IMAD R13, R0.reuse, 0x4, R13 ;  /* 0x00000004000d7824 */ /* 0x040fe200078e020d */
[C---:B------:R-:W-:Y:S02]  /*2640*/  LEA R11, R0.reuse, R11, 0x2 ;  /* 0x0000000b000b7211 */ /* 0x040fe400078e10ff */
[C---:B------:R-:W-:Y:S02]  /*2650*/  LEA R9, R0.reuse, R9, 0x2 ;  /* 0x0000000900097211 */ /* 0x040fe400078e10ff */
[C---:B------:R-:W-:Y:S02]  /*2660*/  LEA R15, R0.reuse, R15, 0x2 ;  /* 0x0000000f000f7211 */ /* 0x040fe400078e10ff */
[C---:B------:R-:W-:Y:S02]  /*2670*/  LEA R17, R0.reuse, R17, 0x2 ;  /* 0x0000001100117211 */ /* 0x040fe400078e10ff */
[----:B------:R-:W-:-:S02]  /*2680*/  LEA R8, R0, R8, 0x2 ;  /* 0x0000000800087211 */ /* 0x000fc400078e10ff */
[C---:B------:R-:W-:Y:S02]  /*2690*/  LEA R10, R0.reuse, R10, 0x2 ;  /* 0x0000000a000a7211 */ /* 0x040fe400078e10ff */
[----:B------:R-:W-:Y:S01]  /*26a0*/  LEA R12, R0, R12, 0x2 ;  /* 0x0000000c000c7211 */ /* 0x000fe200078e10ff */
[----:B---3--:R-:W-:-:S04]  /*26b0*/  FADD R28, -R6, R25 ;  /* 0x00000019061c7221 */ /* 0x008fc80000000100 */
[----:B------:R-:W-:-:S04]  /*26c0*/  FMUL R28, R7, R28 ;  /* 0x0000001c071c7220 */ /* 0x000fc80000400000 */
[----:B0-----:R-:W-:-:S05]  /*26d0*/  FFMA R29, R28, R19, R23 ;  /* 0x000000131c1d7223 */ /* 0x001fca0000000017 */
[----:B------:R2:W-:Y:S01]  /*26e0*/  STG.E desc[UR6][R20.64], R29 ;  /* 0x0000001d14007986 */ /* 0x0005e2000c101906 */
[----:B------:R-:W-:Y:S05]  /*26f0*/  @P0 BRA `(.L_x_90) ;  /* 0xfffffffc00140947 */ /* 0x000fea000383ffff */
.L_x_89:
[----:B------:R-:W-:Y:S05]  /*2700*/  @!P1 EXIT ;  /* 0x000000000000994d */ /* 0x000fea0003800000 */
[----:B------:R-:W3:Y:S01]  /*2710*/  LDC.64 R8, c[0x0][0x398] ;  /* 0x0000e600ff087b82 */ /* 0x000ee20000000a00 */
[----:B--2---:R-:W-:Y:S01]  /*2720*/  IMAD R21, R0, R5, R3 ;  /* 0x0000000500157224 */ /* 0x004fe200078e0203 */
[----:B------:R-:W-:-:S03]  /*2730*/  IADD3 R20, PT, PT, -R4, RZ, RZ ;  /* 0x000000ff04147210 */ /* 0x000fc60007ffe1ff */
[----:B------:R-:W-:-:S03]  /*2740*/  IMAD R23, R2, UR8, R21 ;  /* 0x0000000802177c24 */ /* 0x000fc6000f8e0215 */
[----:B------:R-:W2:Y:S08]  /*2750*/  LDC.64 R10, c[0x0][0x3a0] ;  /* 0x0000e800ff0a7b82 */ /* 0x000eb00000000a00 */
[----:B------:R-:W4:Y:S08]  /*2760*/  LDC.64 R12, c[0x0][0x380] ;  /* 0x0000e000ff0c7b82 */ /* 0x000f300000000a00 */
[----:B------:R-:W0:Y:S02]  /*2770*/  LDC.64 R14, c[0x0][0x388] ;  /* 0x0000e200ff0e7b82 */ /* 0x000e240000000a00 */
.L_x_91:
[----:B----4-:R-:W-:-:S04]  /*2780*/  IMAD.WIDE.U32 R2, R23, 0x4, R12 ;  /* 0x0000000417027825 */ /* 0x010fc800078e000c */
[C---:B---3--:R-:W-:Y:S02]  /*2790*/  IMAD.WIDE.U32 R4, R21.reuse, 0x4, R8 ;  /* 0x0000000415047825 */ /* 0x048fe400078e0008 */
[----:B0-----:R-:W0:Y:S02]  /*27a0*/  LDG.E R3, desc[UR6][R2.64] ;  /* 0x0000000602037981 */ /* 0x001e24000c1e1900 */
[----:B--2---:R-:W-:Y:S02]  /*27b0*/  IMAD.WIDE.U32 R16, R21, 0x4, R10 ;  /* 0x0000000415107825 */ /* 0x004fe400078e000a */
[----:B------:R-:W2:Y:S04]  /*27c0*/  LDG.E R5, desc[UR6][R4.64] ;  /* 0x0000000604057981 */ /* 0x000ea8000c1e1900 */
[----:B------:R-:W2:Y:S01]  /*27d0*/  LDG.E R17, desc[UR6][R16.64] ;  /* 0x0000000610117981 */ /* 0x000ea2000c1e1900 */
[----:B------:R-:W-:-:S02]  /*27e0*/  IADD3 R20, PT, PT, R20, 0x1, RZ ;  /* 0x0000000114147810 */ /* 0x000fc40007ffe0ff */
[----:B------:R-:W-:Y:S02]  /*27f0*/  IADD3 R21, PT, PT, R0, R21, RZ ;  /* 0x0000001500157210 */ /* 0x000fe40007ffe0ff */
[----:B------:R-:W-:Y:S01]  /*2800*/  ISETP.NE.AND P0, PT, R20, RZ, PT ;  /* 0x000000ff1400720c */ /* 0x000fe20003f05270 */
[----:B0-----:R-:W-:-:S04]  /*2810*/  FADD R18, -R6, R3 ;  /* 0x0000000306127221 */ /* 0x001fc80000000100 */
[----:B-1----:R-:W-:Y:S01]  /*2820*/  FMUL R22, R7, R18 ;  /* 0x0000001207167220 */ /* 0x002fe20000400000 */
[----:B------:R-:W-:Y:S01]  /*2830*/  IMAD.WIDE.U32 R18, R23, 0x4, R14 ;  /* 0x0000000417127825 */ /* 0x000fe200078e000e */
[----:B------:R-:W-:-:S03]  /*2840*/  IADD3 R23, PT, PT, R0, R23, RZ ;  /* 0x0000001700177210 */ /* 0x000fc60007ffe0ff */
[----:B--2---:R-:W-:-:S05]  /*2850*/  FFMA R25, R22, R5, R17 ;  /* 0x0000000516197223 */ /* 0x004fca0000000011 */
[----:B------:R0:W-:Y:S01]  /*2860*/  STG.E desc[UR6][R18.64], R25 ;  /* 0x0000001912007986 */ /* 0x0001e2000c101906 */
[----:B------:R-:W-:Y:S05]  /*2870*/  @P0 BRA `(.L_x_91) ;  /* 0xfffffffc00c00947 */ /* 0x000fea000383ffff */
[----:B------:R-:W-:Y:S05]  /*2880*/  EXIT ;  /* 0x000000000000794d */ /* 0x000fea0003800000 */
        .weak           $__internal_2_$__cuda_sm20_dblrcp_rn_slowpath_v3
        .type           $__internal_2_$__cuda_sm20_dblrcp_rn_slowpath_v3,@function
        .size           $__internal_2_$__cuda_sm20_dblrcp_rn_slowpath_v3,($__internal_3_$__cuda_sm20_dsqrt_rn_f64_mediumpath_v1 - $__internal_2_$__cuda_sm20_dblrcp_rn_slowpath_v3)
$__internal_2_$__cuda_sm20_dblrcp_rn_slowpath_v3:
[----:B------:R-:W-:Y:S01]  /*2890*/  DSETP.GTU.AND P0, PT, |R12|, +INF , PT ;  /* 0x7ff000000c00742a */ /* 0x000fe20003f0c200 */
[----:B------:R-:W-:-:S13]  /*28a0*/  BSSY.RECONVERGENT B2, `(.L_x_92) ;  /* 0x0000024000027945 */ /* 0x000fda0003800200 */
[----:B------:R-:W-:Y:S05]  /*28b0*/  @P0 BRA `(.L_x_93) ;  /* 0x0000000000800947 */ /* 0x000fea0003800000 */
[----:B------:R-:W-:-:S05]  /*28c0*/  LOP3.LUT R8, R13, 0x7fffffff, RZ, 0xc0, !PT ;  /* 0x7fffffff0d087812 */ /* 0x000fca00078ec0ff */
[----:B------:R-:W-:-:S05]  /*28d0*/  VIADD R6, R8, 0xffffffff ;  /* 0xffffffff08067836 */ /* 0x000fca0000000000 */
[----:B------:R-:W-:-:S13]  /*28e0*/  ISETP.GE.U32.AND P0, PT, R6, 0x7fefffff, PT ;  /* 0x7fefffff0600780c */ /* 0x000fda0003f06070 */
[----:B------:R-:W-:Y:S02]  /*28f0*/  @P0 LOP3.LUT R7, R13, 0x7ff00000, RZ, 0x3c, !PT ;  /* 0x7ff000000d070812 */ /* 0x000fe400078e3cff */
[----:B------:R-:W-:Y:S01]  /*2900*/  @P0 MOV R6, RZ ;  /* 0x000000ff00060202 */ /* 0x000fe20000000f00 */
[----:B------:R-:W-:Y:S06]  /*2910*/  @P0 BRA `(.L_x_94) ;  /* 0x0000000000700947 */ /* 0x000fec0003800000 */
[----:B------:R-:W-:-:S13]  /*2920*/  ISETP.GE.U32.AND P0, PT, R8, 0x1000001, PT ;  /* 0x010000010800780c */ /* 0x000fda0003f06070 */
[----:B------:R-:W-:Y:S05]  /*2930*/  @!P0 BRA `(.L_x_95) ;  /* 0x0000000000388947 */ /* 0x000fea0003800000 */
[----:B------:R-:W-:Y:S02]  /*2940*/  IADD3 R7, PT, PT, R13, -0x3fe00000, RZ ;  /* 0xc02000000d077810 */ /* 0x000fe40007ffe0ff */
[----:B------:R-:W-:Y:S02]  /*2950*/  MOV R6, R12 ;  /* 0x0000000c00067202 */ /* 0x000fe40000000f00 */
[----:B------:R-:W0:Y:S01]  /*2960*/  MUFU.RCP64H R9, R7 ;  /* 0x0000000700097308 */ /* 0x000e220000001800 */
[----:B------:R-:W-:-:S06]  /*2970*/  MOV R8, R5 ;  /* 0x0000000500087202 */ /* 0x000fcc0000000f00 */
[----:B0-----:R-:W-:-:S08]  /*2980*/  DFMA R10, -R6, R8, 1 ;  /* 0x3ff00000060a742b */ /* 0x001fd00000000108 */
[----:B------:R-:W-:-:S08]  /*2990*/  DFMA R10, R10, R10, R10 ;  /* 0x0000000a0a0a722b */ /* 0x000fd0000000000a */
[----:B------:R-:W-:-:S08]  /*29a0*/  DFMA R10, R8, R10, R8 ;  /* 0x0000000a080a722b */ /* 0x000fd00000000008 */
[----:B------:R-:W-:-:S08]  /*29b0*/  DFMA R8, -R6, R10, 1 ;  /* 0x3ff000000608742b */ /* 0x000fd0000000010a */
[----:B------:R-:W-:-:S08]  /*29c0*/  DFMA R8, R10, R8, R10 ;  /* 0x000000080a08722b */ /* 0x000fd0000000000a */
[----:B------:R-:W-:-:S08]  /*29d0*/  DMUL R8, R8, 2.2250738585072013831e-308 ;  /* 0x0010000008087828 */ /* 0x000fd00000000000 */
[----:B------:R-:W-:-:S08]  /*29e0*/  DFMA R10, -R12, R8, 1 ;  /* 0x3ff000000c0a742b */ /* 0x000fd00000000108 */
[----:B------:R-:W-:-:S08]  /*29f0*/  DFMA R10, R10, R10, R10 ;  /* 0x0000000a0a0a722b */ /* 0x000fd0000000000a */
[----:B------:R-:W-:Y:S01]  /*2a00*/  DFMA R6, R8, R10, R8 ;  /* 0x0000000a0806722b */ /* 0x000fe20000000008 */
[----:B------:R-:W-:Y:S10]  /*2a10*/  BRA `(.L_x_94) ;  /* 0x0000000000307947 */ /* 0x000ff40003800000 */
.L_x_95:
[----:B------:R-:W-:Y:S01]  /*2a20*/  DMUL R8, R12, 8.11296384146066816958e+31 ;  /* 0x469000000c087828 */ /* 0x000fe20000000000 */
[----:B------:R-:W-:-:S05]  /*2a30*/  MOV R6, R5 ;  /* 0x0000000500067202 */ /* 0x000fca0000000f00 */
[----:B------:R-:W0:Y:S02]  /*2a40*/  MUFU.RCP64H R7, R9 ;  /* 0x0000000900077308 */ /* 0x000e240000001800 */
[----:B0-----:R-:W-:-:S08]  /*2a50*/  DFMA R10, -R8, R6, 1 ;  /* 0x3ff00000080a742b */ /* 0x001fd00000000106 */
[----:B------:R-:W-:-:S08]  /*2a60*/  DFMA R10, R10, R10, R10 ;  /* 0x0000000a0a0a722b */ /* 0x000fd0000000000a */
[----:B------:R-:W-:-:S08]  /*2a70*/  DFMA R10, R6, R10, R6 ;  /* 0x0000000a060a722b */ /* 0x000fd00000000006 */
[----:B------:R-:W-:-:S08]  /*2a80*/  DFMA R6, -R8, R10, 1 ;  /* 0x3ff000000806742b */ /* 0x000fd0000000010a */
[----:B------:R-:W-:-:S08]  /*2a90*/  DFMA R6, R10, R6, R10 ;  /* 0x000000060a06722b */ /* 0x000fd0000000000a */
[----:B------:R-:W-:Y:S01]  /*2aa0*/  DMUL R6, R6, 8.11296384146066816958e+31 ;  /* 0x4690000006067828 */ /* 0x000fe20000000000 */
[----:B------:R-:W-:Y:S10]  /*2ab0*/  BRA `(.L_x_94) ;  /* 0x0000000000087947 */ /* 0x000ff40003800000 */
.L_x_93:
[----:B------:R-:W-:Y:S02]  /*2ac0*/  LOP3.LUT R7, R13, 0x80000, RZ, 0xfc, !PT ;  /* 0x000800000d077812 */ /* 0x000fe400078efcff */
[----:B------:R-:W-:-:S07]  /*2ad0*/  MOV R6, R12 ;  /* 0x0000000c00067202 */ /* 0x000fce0000000f00 */
.L_x_94:
[----:B------:R-:W-:Y:S05]  /*2ae0*/  BSYNC.RECONVERGENT B2 ;  /* 0x0000000000027941 */ /* 0x000fea0003800200 */
.L_x_92:
[----:B------:R-:W-:Y:S01]  /*2af0*/  HFMA2 R5, -RZ, RZ, 0, 0 ;  /* 0x00000000ff057431 */ /* 0x000fe200000001ff */
[----:B------:R-:W-:Y:S02]  /*2b00*/  MOV R8, R6 ;  /* 0x0000000600087202 */ /* 0x000fe40000000f00 */
[----:B------:R-:W-:Y:S01]  /*2b10*/  MOV R9, R7 ;  /* 0x0000000700097202 */ /* 0x000fe20000000f00 */
[----:B------:R-:W-:Y:S06]  /*2b20*/  RET.REL.NODEC R4 `(_Z9layernormPfS_iS_S_) ;  /* 0xffffffd404347950 */ /* 0x000fec0003c3ffff */
        .weak           $__internal_3_$__cuda_sm20_dsqrt_rn_f64_mediumpath_v1
        .type           $__internal_3_$__cuda_sm20_dsqrt_rn_f64_mediumpath_v1,@function
        .size           $__internal_3_$__cuda_sm20_dsqrt_rn_f64_mediumpath_v1,($__internal_4_$__cuda_sm3x_div_rn_noftz_f32_slowpath - $__internal_3_$__cuda_sm20_dsqrt_rn_f64_mediumpath_v1)
$__internal_3_$__cuda_sm20_dsqrt_rn_f64_mediumpath_v1:
[----:B------:R-:W-:Y:S01]  /*2b30*/  ISETP.GE.U32.AND P0, PT, R6, -0x3400000, PT ;  /* 0xfcc000000600780c */ /* 0x000fe20003f06070 */
[----:B------:R-:W-:Y:S01]  /*2b40*/  BSSY.RECONVERGENT B2, `(.L_x_96) ;  /* 0x0000028000027945 */ /* 0x000fe20003800200 */
[----:B------:R-:W-:Y:S01]  /*2b50*/  IMAD.MOV.U32 R13, RZ, RZ, R9 ;  /* 0x000000ffff0d7224 */ /* 0x000fe200078e0009 */
[----:B------:R-:W-:Y:S02]  /*2b60*/  MOV R8, R10 ;  /* 0x0000000a00087202 */ /* 0x000fe40000000f00 */
[----:B------:R-:W-:Y:S02]  /*2b70*/  MOV R9, R11 ;  /* 0x0000000b00097202 */ /* 0x000fe40000000f00 */
[----:B------:R-:W-:Y:S02]  /*2b80*/  MOV R6, R16 ;  /* 0x0000001000067202 */ /* 0x000fe40000000f00 */
[----:B------:R-:W-:-:S04]  /*2b90*/  MOV R7, R17 ;  /* 0x0000001100077202 */ /* 0x000fc80000000f00 */
[----:B------:R-:W-:Y:S05]  /*2ba0*/  @!P0 BRA `(.L_x_97) ;  /* 0x0000000000208947 */ /* 0x000fea0003800000 */
[----:B------:R-:W-:-:S10]  /*2bb0*/  DFMA.RM R6, R6, R12, R14 ;  /* 0x0000000c0606722b */ /* 0x000fd4000000400e */
[----:B------:R-:W-:-:S04]  /*2bc0*/  IADD3 R10, P0, PT, R6, 0x1, RZ ;  /* 0x00000001060a7810 */ /* 0x000fc80007f1e0ff */
[----:B------:R-:W-:-:S06]  /*2bd0*/  IADD3.X R11, PT, PT, RZ, R7, RZ, P0, !PT ;  /* 0x00000007ff0b7210 */ /* 0x000fcc00007fe4ff */
[----:B------:R-:W-:-:S08]  /*2be0*/  DFMA.RP R8, -R6, R10, R8 ;  /* 0x0000000a0608722b */ /* 0x000fd00000008108 */
[----:B------:R-:W-:-:S06]  /*2bf0*/  DSETP.GT.AND P0, PT, R8, RZ, PT ;  /* 0x000000ff0800722a */ /* 0x000fcc0003f04000 */
[----:B------:R-:W-:Y:S02]  /*2c00*/  FSEL R6, R10, R6, P0 ;  /* 0x000000060a067208 */ /* 0x000fe40000000000 */
[----:B------:R-:W-:Y:S01]  /*2c10*/  FSEL R7, R11, R7, P0 ;  /* 0x000000070b077208 */ /* 0x000fe20000000000 */
[----:B------:R-:W-:Y:S06]  /*2c20*/  BRA `(.L_x_98) ;  /* 0x0000000000647947 */ /* 0x000fec0003800000 */
.L_x_97:
[----:B------:R-:W-:-:S14]  /*2c30*/  DSETP.NE.AND P0, PT, R8, RZ, PT ;  /* 0x000000ff0800722a */ /* 0x000fdc0003f05000 */
[----:B------:R-:W-:Y:S05]  /*2c40*/  @!P0 BRA `(.L_x_99) ;  /* 0x0000000000588947 */ /* 0x000fea0003800000 */
[----:B------:R-:W-:-:S13]  /*2c50*/  ISETP.GE.AND P0, PT, R9, RZ, PT ;  /* 0x000000ff0900720c */ /* 0x000fda0003f06270 */
[----:B------:R-:W-:Y:S02]  /*2c60*/  @!P0 MOV R6, 0x0 ;  /* 0x0000000000068802 */ /* 0x000fe40000000f00 */
[----:B------:R-:W-:Y:S01]  /*2c70*/  @!P0 MOV R7, 0xfff80000 ;  /* 0xfff8000000078802 */ /* 0x000fe20000000f00 */
[----:B------:R-:W-:Y:S06]  /*2c80*/  @!P0 BRA `(.L_x_98) ;  /* 0x00000000004c8947 */ /* 0x000fec0003800000 */
[----:B------:R-:W-:-:S13]  /*2c90*/  ISETP.GT.AND P0, PT, R9, 0x7fefffff, PT ;  /* 0x7fefffff0900780c */ /* 0x000fda0003f04270 */
[----:B------:R-:W-:Y:S05]  /*2ca0*/  @P0 BRA `(.L_x_99) ;  /* 0x0000000000400947 */ /* 0x000fea0003800000 */
[----:B------:R-:W-:Y:S01]  /*2cb0*/  DMUL R6, R8, 8.11296384146066816958e+31 ;  /* 0x4690000008067828 */ /* 0x000fe20000000000 */
[----:B------:R-:W-:Y:S01]  /*2cc0*/  MOV R12, 0x0 ;  /* 0x00000000000c7802 */ /* 0x000fe20000000f00 */
[----:B------:R-:W-:Y:S01]  /*2cd0*/  IMAD.MOV.U32 R13, RZ, RZ, 0x3fd80000 ;  /* 0x3fd80000ff0d7424 */ /* 0x000fe200078e00ff */
[----:B------:R-:W-:-:S03]  /*2ce0*/  MOV R8, RZ ;  /* 0x000000ff00087202 */ /* 0x000fc60000000f00 */
[----:B------:R-:W0:Y:S03]  /*2cf0*/  MUFU.RSQ64H R9, R7 ;  /* 0x0000000700097308 */ /* 0x000e260000001c00 */
[----:B0-----:R-:W-:-:S08]  /*2d00*/  DMUL R10, R8, R8 ;  /* 0x00000008080a7228 */ /* 0x001fd00000000000 */
[----:B------:R-:W-:-:S08]  /*2d10*/  DFMA R10, R6, -R10, 1 ;  /* 0x3ff00000060a742b */ /* 0x000fd0000000080a */
[----:B------:R-:W-:Y:S02]  /*2d20*/  DFMA R12, R10, R12, 0.5 ;  /* 0x3fe000000a0c742b */ /* 0x000fe4000000000c */
[----:B------:R-:W-:-:S08]  /*2d30*/  DMUL R10, R8, R10 ;  /* 0x0000000a080a7228 */ /* 0x000fd00000000000 */
[----:B------:R-:W-:-:S08]  /*2d40*/  DFMA R10, R12, R10, R8 ;  /* 0x0000000a0c0a722b */ /* 0x000fd00000000008 */
[----:B------:R-:W-:Y:S02]  /*2d50*/  DMUL R8, R6, R10 ;  /* 0x0000000a06087228 */ /* 0x000fe40000000000 */
[----:B------:R-:W-:-:S06]  /*2d60*/  IADD3 R11, PT, PT, R11, -0x100000, RZ ;  /* 0xfff000000b0b7810 */ /* 0x000fcc0007ffe0ff */
[----:B------:R-:W-:-:S08]  /*2d70*/  DFMA R12, R8, -R8, R6 ;  /* 0x80000008080c722b */ /* 0x000fd00000000006 */
[----:B------:R-:W-:-:S10]  /*2d80*/  DFMA R6, R10, R12, R8 ;  /* 0x0000000c0a06722b */ /* 0x000fd40000000008 */
[----:B------:R-:W-:Y:S01]  /*2d90*/  IADD3 R7, PT, PT, R7, -0x3500000, RZ ;  /* 0xfcb0000007077810 */ /* 0x000fe20007ffe0ff */
[----:B------:R-:W-:Y:S06]  /*2da0*/  BRA `(.L_x_98) ;  /* 0x0000000000047947 */ /* 0x000fec0003800000 */
.L_x_99:
[----:B------:R-:W-:-:S11]  /*2db0*/  DADD R6, R8, R8 ;  /* 0x0000000008067229 */ /* 0x000fd60000000008 */
.L_x_98:
[----:B------:R-:W-:Y:S05]  /*2dc0*/  BSYNC.RECONVERGENT B2 ;  /* 0x0000000000027941 */ /* 0x000fea0003800200 */
.L_x_96:
[----:B------:R-:W-:-:S04]  /*2dd0*/  MOV R5, 0x0 ;  /* 0x0000000000057802 */ /* 0x000fc80000000f00 */
[----:B------:R-:W-:Y:S05]  /*2de0*/  RET.REL.NODEC R4 `(_Z9layernormPfS_iS_S_) ;  /* 0xffffffd004847950 */ /* 0x000fea0003c3ffff */
        .weak           $__internal_4_$__cuda_sm3x_div_rn_noftz_f32_slowpath
        .type           $__internal_4_$__cuda_sm3x_div_rn_noftz_f32_slowpath,@function
        .size           $__internal_4_$__cuda_sm3x_div_rn_noftz_f32_slowpath,(.L_x_116 - $__internal_4_$__cuda_sm3x_div_rn_noftz_f32_slowpath)
$__internal_4_$__cuda_sm3x_div_rn_noftz_f32_slowpath:
        /* <DEDUP_REMOVED lines=34> */
.L_x_101:
[----:B------:R-:W-:Y:S01]  /*3010*/  LEA R9, R13, 0xc0800000, 0x17 ;  /* 0xc08000000d097811 */ /* 0x000fe200078eb8ff */
[----:B------:R-:W-:Y:S04]  /*3020*/  BSSY.RECONVERGENT B2, `(.L_x_106) ;  /* 0x0000036000027945 */ /* 0x000fe80003800200 */
[----:B------:R-:W-:Y:S01]  /*3030*/  IMAD.IADD R9, R6, 0x1, -R9 ;  /* 0x0000000106097824 */ /* 0x000fe200078e0a09 */
[----:B------:R-:W-:-:S03]  /*3040*/  IADD3 R6, PT, PT, R11, -0x7f, RZ ;  /* 0xffffff810b067810 */ /* 0x000fc60007ffe0ff */
[----:B------:R-:W0:Y:S01]  /*3050*/  MUFU.RCP R10, R9 ;  /* 0x00000009000a7308 */ /* 0x000e220000001000 */
[----:B------:R-:W-:Y:S01]  /*3060*/  FADD.FTZ R12, -R9, -RZ ;  /* 0x800000ff090c7221 */ /* 0x000fe20000010100 */
[C---:B------:R-:W-:Y:S01]  /*3070*/  IMAD R5, R6.reuse, -0x800000, R5 ;  /* 0xff80000006057824 */ /* 0x040fe200078e0205 */
[----:B------:R-:W-:-:S04]  /*3080*/  IADD3 R6, PT, PT, R6, 0x7f, -R13 ;  /* 0x0000007f06067810 */ /* 0x000fc80007ffe80d */
[----:B------:R-:W-:Y:S01]  /*3090*/  IADD3 R6, PT, PT, R6, R7, RZ ;  /* 0x0000000706067210 */ /* 0x000fe20007ffe0ff */
        /* <DEDUP_REMOVED lines=20> */
[-CC-:B------:R-:W-:Y:S01]  /*31e0*/  FFMA.RZ R5, R15, R11.reuse, R14.reuse ;  /* 0x0000000b0f057223 */ /* 0x180fe2000000c00e */
[----:B------:R-:W-:Y:S01]  /*31f0*/  IADD3 R12, PT, PT, R9, 0x20, RZ ;  /* 0x00000020090c7810 */ /* 0x000fe20007ffe0ff */
[-CC-:B------:R-:W-:Y:S01]  /*3200*/  FFMA.RM R6, R15, R11.reuse, R14.reuse ;  /* 0x0000000b0f067223 */ /* 0x180fe2000000400e */
        /* <DEDUP_REMOVED lines=19> */
.L_x_108:
[----:B------:R-:W-:-:S04]  /*3340*/  LOP3.LUT R10, R10, 0x80000000, RZ, 0xc0, !PT ;  /* 0x800000000a0a7812 */ /* 0x000fc800078ec0ff */
[----:B------:R-:W-:Y:S01]  /*3350*/  LOP3.LUT R10, R10, 0x7f800000, RZ, 0xfc, !PT ;  /* 0x7f8000000a0a7812 */ /* 0x000fe200078efcff */
[----:B------:R-:W-:Y:S06]  /*3360*/  BRA `(.L_x_109) ;  /* 0x0000000000047947 */ /* 0x000fec0003800000 */
.L_x_107:
[----:B------:R-:W-:-:S07]  /*3370*/  LEA R10, R6, R10, 0x17 ;  /* 0x0000000a060a7211 */ /* 0x000fce00078eb8ff */
.L_x_109:
[----:B------:R-:W-:Y:S05]  /*3380*/  BSYNC.RECONVERGENT B2 ;  /* 0x0000000000027941 */ /* 0x000fea0003800200 */
.L_x_106:
[----:B------:R-:W-:Y:S05]  /*3390*/  BRA `(.L_x_110) ;  /* 0x0000000000207947 */ /* 0x000fea0003800000 */
.L_x_105:
[----:B------:R-:W-:-:S04]  /*33a0*/  LOP3.LUT R5, R6, 0x80000000, R5, 0x48, !PT ;  /* 0x8000000006057812 */ /* 0x000fc800078e4805 */
[----:B------:R-:W-:Y:S01]  /*33b0*/  LOP3.LUT R10, R5, 0x7f800000, RZ, 0xfc, !PT ;  /* 0x7f800000050a7812 */ /* 0x000fe200078efcff */
[----:B------:R-:W-:Y:S06]  /*33c0*/  BRA `(.L_x_110) ;  /* 0x0000000000147947 */ /* 0x000fec0003800000 */
.L_x_104:
[----:B------:R-:W-:Y:S01]  /*33d0*/  LOP3.LUT R10, R6, 0x80000000, R5, 0x48, !PT ;  /* 0x80000000060a7812 */ /* 0x000fe200078e4805 */
[----:B------:R-:W-:Y:S06]  /*33e0*/  BRA `(.L_x_110) ;  /* 0x00000000000c7947 */ /* 0x000fec0003800000 */
.L_x_103:
[----:B------:R-:W0:Y:S01]  /*33f0*/  MUFU.RSQ R10, -QNAN ;  /* 0xffc00000000a7908 */ /* 0x000e220000001400 */
[----:B------:R-:W-:Y:S05]  /*3400*/  BRA `(.L_x_110) ;  /* 0x0000000000047947 */ /* 0x000fea0003800000 */
.L_x_102:
[----:B------:R-:W-:-:S07]  /*3410*/  FADD.FTZ R10, R5, R6 ;  /* 0x00000006050a7221 */ /* 0x000fce0000010000 */
.L_x_110:
[----:B------:R-:W-:Y:S05]  /*3420*/  BSYNC.RECONVERGENT B1 ;  /* 0x0000000000017941 */ /* 0x000fea0003800200 */
.L_x_100:
[----:B------:R-:W-:-:S04]  /*3430*/  HFMA2 R9, -RZ, RZ, 0, 0 ;  /* 0x00000000ff097431 */ /* 0x000fc800000001ff */
[----:B0-----:R-:W-:Y:S05]  /*3440*/  RET.REL.NODEC R8 `(_Z9layernormPfS_iS_S_) ;  /* 0xffffffc808ec7950 */ /* 0x001fea0003c3ffff */
.L_x_111:
        /* <DEDUP_REMOVED lines=11> */
.L_x_116:


//--------------------- .nv.global.init           --------------------------
	.section	.nv.global.init,"aw",@progbits
.nv.global.init:
	.type		$str,@object
	.size		$str,(.L_0 - $str)
$str:
        /*0000*/ 	.byte	0x4e, 0x41, 0x4e, 0x20, 0x61, 0x74, 0x20, 0x25, 0x64, 0x2c, 0x20, 0x25, 0x64, 0x0a, 0x00
.L_0:


//--------------------- .nv.shared.reserved.0     --------------------------
	.section	.nv.shared.reserved.0,"aw",@nobits
	.weak		__nv_reservedSMEM_offset_0_alias
	.size		__nv_reservedSMEM_offset_0_alias, 0, 64
	.other		__nv_reservedSMEM_offset_0_alias,@"STO_CUDA_RESERVED_SHARED STV_DEFAULT"
__nv_reservedSMEM_offset_0_alias:
	.zero		0
	.zero		64


//--------------------- .nv.shared._Z4QK_VPKfS0_Pfii --------------------------
	.section	.nv.shared._Z4QK_VPKfS0_Pfii,"aw",@nobits
	.sectionflags	@""
	.align	4
.nv.shared._Z4QK_VPKfS0_Pfii:
	.zero		9216


//--------------------- .nv.shared._Z11matmul_biasPKfS0_PfS1_iii --------------------------
	.section	.nv.shared._Z11matmul_biasPKfS0_PfS1_iii,"aw",@nobits
	.sectionflags	@""
	.align	4
.nv.shared._Z11matmul_biasPKfS0_PfS1_iii:
	.zero		9216


//--------------------- .nv.shared._Z6matmulPKfS0_Pfiii --------------------------
	.section	.nv.shared._Z6matmulPKfS0_Pfiii,"aw",@nobits
	.sectionflags	@""
	.align	4
.nv.shared._Z6matmulPKfS0_Pfiii:
	.zero		9216


//--------------------- .nv.shared._Z9layernormPfS_iS_S_ --------------------------
	.section	.nv.shared._Z9layernormPfS_iS_S_,"aw",@nobits
	.sectionflags	@""
	.align	4
.nv.shared._Z9layernormPfS_iS_S_:
	.zero		1156


//--------------------- .nv.constant0._Z10isnan_testPfii --------------------------
	.section	.nv.constant0._Z10isnan_testPfii,"a",@progbits
	.sectionflags	@""
	.align	4
.nv.constant0._Z10isnan_testPfii:
	.zero		912


//--------------------- .nv.constant0._Z3addPfS_i --------------------------
	.section	.nv.constant0._Z3addPfS_i,"a",@progbits
	.sectionflags	@""
	.align	4
.nv.constant0._Z3addPfS_i:
	.zero		916


//--------------------- .nv.constant0._Z4geluPfi  --------------------------
	.section	.nv.constant0._Z4geluPfi,"a",@progbits
	.sectionflags	@""
	.align	4
.nv.constant0._Z4geluPfi:
	.zero		908


//--------------------- .nv.constant0._Z4QK_VPKfS0_Pfii --------------------------
	.section	.nv.constant0._Z4QK_VPKfS0_Pfii,"a",@progbits
	.sectionflags	@""
	.align	4
.nv.constant0._Z4QK_VPKfS0_Pfii:
	.zero		928


//--------------------- .nv.constant0._Z11matmul_biasPKfS0_PfS1_iii --------------------------
	.section	.nv.constant0._Z11matmul_biasPKfS0_PfS1_iii,"a",@progbits
	.sectionflags	@""
	.align	4
.nv.constant0._Z11matmul_biasPKfS0_PfS1_iii:
	.zero		940


//--------------------- .nv.constant0._Z6matmulPKfS0_Pfiii --------------------------
	.section	.nv.constant0._Z6matmulPKfS0_Pfiii,"a",@progbits
	.sectionflags	@""
	.align	4
.nv.constant0._Z6matmulPKfS0_Pfiii:
	.zero		932


//--------------------- .nv.constant0._Z9layernormPfS_iS_S_ --------------------------
	.section	.nv.constant0._Z9layernormPfS_iS_S_,"a",@progbits
	.sectionflags	@""
	.align	4
.nv.constant0._Z9layernormPfS_iS_S_:
	.zero		936


//--------------------- SYMBOLS --------------------------

	.type		.nv.reservedSmem.offset0,@object
	.size		.nv.reservedSmem.offset0,0x4
	.type		.nv.reservedSmem.cap,@object
	.size		.nv.reservedSmem.cap,0x4
	.type		vprintf,@function
